//
// Generated by NVIDIA NVVM Compiler
//
// Compiler Build ID: CL-36424714
// Cuda compilation tools, release 13.0, V13.0.88
// Based on NVVM 20.0.0
//

.version 9.0
.target sm_100
.address_size 64

	// .globl	run

.visible .entry run(
	.param .u32 run_param_0,
	.param .u64 .ptr .align 1 run_param_1,
	.param .u32 run_param_2,
	.param .u32 run_param_3,
	.param .u32 run_param_4,
	.param .u32 run_param_5,
	.param .u64 .ptr .align 1 run_param_6,
	.param .u32 run_param_7,
	.param .u32 run_param_8,
	.param .u32 run_param_9,
	.param .u64 .ptr .align 1 run_param_10,
	.param .u32 run_param_11
)
{
	.reg .pred 	%p<139>;
	.reg .b16 	%rs<48>;
	.reg .b32 	%r<485>;
	.reg .b64 	%rd<75>;
	.reg .b64 	%fd<240>;

	ld.param.u32 	%r175, [run_param_0];
	ld.param.u64 	%rd14, [run_param_1];
	ld.param.u32 	%r176, [run_param_3];
	ld.param.u32 	%r177, [run_param_4];
	ld.param.u32 	%r178, [run_param_5];
	ld.param.u64 	%rd15, [run_param_6];
	ld.param.u32 	%r179, [run_param_8];
	ld.param.u32 	%r180, [run_param_9];
	ld.param.u64 	%rd16, [run_param_10];
	cvta.to.global.u64 	%rd1, %rd16;
	cvta.to.global.u64 	%rd2, %rd14;
	cvta.to.global.u64 	%rd3, %rd15;
	mov.u32 	%r181, %ctaid.x;
	mov.u32 	%r182, %ntid.x;
	mov.u32 	%r183, %tid.x;
	mad.lo.s32 	%r432, %r181, %r182, %r183;
	mov.u32 	%r184, %nctaid.x;
	mul.lo.s32 	%r2, %r182, %r184;
	setp.ge.s32 	%p7, %r432, %r175;
	@%p7 bra 	$L__BB0_112;
	mul.lo.s32 	%r3, %r177, %r176;
	setp.lt.s32 	%p8, %r3, 1;
	shr.u32 	%r185, %r178, 31;
	add.s32 	%r186, %r178, %r185;
	shr.s32 	%r187, %r186, 1;
	mad.lo.s32 	%r4, %r187, %r176, %r187;
	neg.s32 	%r188, %r187;
	mul.lo.s32 	%r5, %r188, %r176;
	not.b32 	%r189, %r176;
	mul.lo.s32 	%r6, %r187, %r189;
	sub.s32 	%r7, %r176, %r178;
	sub.s32 	%r8, %r176, %r187;
	@%p8 bra 	$L__BB0_63;
	mul.lo.s32 	%r11, %r3, %r432;
	add.s32 	%r9, %r11, %r3;
	mul.lo.s32 	%r10, %r3, %r2;
	neg.s32 	%r12, %r10;
	cvt.u16.u32 	%rs28, %r11;
	neg.s16 	%rs2, %rs28;
	mul.lo.s32 	%r15, %r180, %r432;
	add.s32 	%r13, %r15, %r180;
	mul.lo.s32 	%r14, %r2, %r180;
	neg.s32 	%r16, %r14;
	cvt.u16.u32 	%rs29, %r15;
	neg.s16 	%rs4, %rs29;
	neg.s32 	%r17, %r432;
	mov.b32 	%r431, 0;
	mov.b16 	%rs44, 0;
	cvt.u16.u32 	%rs30, %r12;
	mov.u16 	%rs45, %rs44;
$L__BB0_3:
	mul.lo.s32 	%r252, %r14, %r431;
	add.s32 	%r253, %r13, %r252;
	add.s32 	%r254, %r15, %r252;
	add.s32 	%r255, %r254, 1;
	max.s32 	%r20, %r253, %r255;
	mul.lo.s32 	%r21, %r431, %r16;
	sub.s32 	%r22, %r21, %r15;
	add.s32 	%r23, %r20, %r22;
	mad.lo.s16 	%rs31, %rs44, %rs30, %rs2;
	mul.lo.s32 	%r256, %r10, %r431;
	add.s32 	%r257, %r9, %r256;
	add.s32 	%r29, %r11, %r256;
	add.s32 	%r258, %r29, 1;
	max.s32 	%r24, %r257, %r258;
	cvt.u16.u32 	%rs32, %r24;
	add.s16 	%rs33, %rs31, %rs32;
	cvt.u32.u16 	%r259, %rs33;
	and.b32  	%r25, %r259, 7;
	add.s32 	%r26, %r25, -1;
	mad.lo.s16 	%rs34, %rs45, %rs30, %rs2;
	add.s16 	%rs35, %rs34, %rs32;
	cvt.u32.u16 	%r260, %rs35;
	and.b32  	%r27, %r260, 15;
	add.s32 	%r28, %r27, -1;
	sub.s32 	%r30, %r24, %r29;
	mul.lo.s32 	%r31, %r431, %r12;
	sub.s32 	%r32, %r31, %r11;
	add.s32 	%r33, %r24, %r32;
	mul.lo.s32 	%r34, %r432, %r3;
	mul.lo.s32 	%r35, %r432, %r180;
	mul.wide.s32 	%rd44, %r432, 4;
	add.s64 	%rd4, %rd3, %rd44;
	ld.global.u32 	%r437, [%rd4];
	setp.eq.s32 	%p57, %r437, 0;
	@%p57 bra 	$L__BB0_4;
	bra.uni 	$L__BB0_7;
$L__BB0_4:
	add.s32 	%r263, %r24, %r31;
	sub.s32 	%r264, %r11, %r263;
	setp.gt.u32 	%p58, %r264, -16;
	mov.f64 	%fd239, 0d0000000000000000;
	mov.b32 	%r461, 0;
	mov.u32 	%r454, %r34;
	@%p58 bra 	$L__BB0_50;
	add.s32 	%r266, %r17, %r432;
	mul.lo.s32 	%r267, %r2, %r431;
	sub.s32 	%r268, %r266, %r267;
	mul.lo.s32 	%r269, %r3, %r268;
	and.b32  	%r270, %r33, -16;
	sub.s32 	%r433, %r269, %r270;
	mov.f64 	%fd239, 0d0000000000000000;
	mov.b32 	%r461, 0;
	mov.u32 	%r454, %r34;
	bra.uni 	$L__BB0_49;
$L__BB0_6:
	div.rn.f64 	%fd218, %fd226, %fd3;
	sqrt.rn.f64 	%fd219, %fd218;
	mul.f64 	%fd220, %fd219, 0d4008000000000000;
	fma.rn.f64 	%fd221, %fd4, 0d4000000000000000, %fd220;
	cvt.rzi.s32.f64 	%r437, %fd221;
	st.global.u32 	[%rd4], %r437;
$L__BB0_7:
	setp.gt.s32 	%p108, %r180, 0;
	cvt.rn.f64.s32 	%fd222, %r437;
	mul.f64 	%fd223, %fd222, 0d3FD3333333333333;
	cvt.rzi.s32.f64 	%r47, %fd223;
	add.s32 	%r439, %r4, %r34;
	@%p108 bra 	$L__BB0_23;
$L__BB0_8:
	add.s32 	%r412, %r34, %r3;
	add.s32 	%r51, %r412, %r5;
	setp.ge.s32 	%p118, %r439, %r51;
	@%p118 bra 	$L__BB0_22;
	mov.b32 	%r445, 0;
$L__BB0_10:
	mul.wide.s32 	%rd66, %r439, 4;
	add.s64 	%rd5, %rd2, %rd66;
	ld.global.u32 	%r54, [%rd5];
	ld.global.u32 	%r414, [%rd4];
	setp.le.s32 	%p119, %r54, %r414;
	@%p119 bra 	$L__BB0_21;
	add.s32 	%r442, %r439, %r6;
	add.s32 	%r56, %r439, %r4;
	setp.gt.s32 	%p121, %r442, %r56;
	mov.pred 	%p136, 0;
	mov.b32 	%r444, 0;
	@%p121 bra 	$L__BB0_15;
	mov.b32 	%r441, 0;
	mov.u32 	%r444, %r441;
$L__BB0_13:
	mul.wide.s32 	%rd67, %r442, 4;
	add.s64 	%rd68, %rd2, %rd67;
	ld.global.u32 	%r417, [%rd68];
	setp.le.s32 	%p122, %r417, %r54;
	setp.gt.s32 	%p123, %r417, 0;
	selp.u32 	%r418, 1, 0, %p123;
	add.s32 	%r444, %r444, %r418;
	add.s32 	%r419, %r441, 1;
	setp.eq.s32 	%p124, %r419, %r178;
	selp.b32 	%r420, %r7, 0, %p124;
	add.s32 	%r421, %r442, %r420;
	add.s32 	%r442, %r421, 1;
	selp.b32 	%r441, 0, %r419, %p124;
	setp.le.s32 	%p125, %r442, %r56;
	and.pred  	%p126, %p125, %p122;
	@%p126 bra 	$L__BB0_13;
	setp.gt.s32 	%p136, %r417, %r54;
$L__BB0_15:
	setp.lt.s32 	%p127, %r444, %r179;
	or.pred  	%p128, %p127, %p136;
	@%p128 bra 	$L__BB0_21;
	ld.global.u32 	%r422, [%rd5+4];
	setp.le.s32 	%p129, %r422, %r47;
	@%p129 bra 	$L__BB0_21;
	ld.global.u32 	%r423, [%rd5+-4];
	setp.le.s32 	%p130, %r423, %r47;
	@%p130 bra 	$L__BB0_21;
	mul.wide.s32 	%rd69, %r176, 4;
	add.s64 	%rd70, %rd5, %rd69;
	ld.global.u32 	%r424, [%rd70];
	setp.le.s32 	%p131, %r424, %r47;
	@%p131 bra 	$L__BB0_21;
	sub.s32 	%r425, %r439, %r176;
	mul.wide.s32 	%rd71, %r425, 4;
	add.s64 	%rd72, %rd2, %rd71;
	ld.global.u32 	%r426, [%rd72];
	setp.le.s32 	%p132, %r426, %r47;
	@%p132 bra 	$L__BB0_21;
	add.s32 	%r427, %r445, %r35;
	mul.wide.s32 	%rd73, %r427, 4;
	add.s64 	%rd74, %rd1, %rd73;
	st.global.u32 	[%rd74], %r439;
	add.s32 	%r445, %r445, 1;
$L__BB0_21:
	add.s32 	%r428, %r439, 1;
	rem.s32 	%r429, %r428, %r176;
	setp.eq.s32 	%p133, %r429, %r8;
	add.s32 	%r430, %r439, %r178;
	selp.b32 	%r439, %r430, %r428, %p133;
	setp.lt.s32 	%p134, %r439, %r51;
	@%p134 bra 	$L__BB0_10;
$L__BB0_22:
	add.s32 	%r432, %r432, %r2;
	setp.lt.s32 	%p135, %r432, %r175;
	add.s32 	%r431, %r431, 1;
	add.s16 	%rs45, %rs45, 1;
	add.s16 	%rs44, %rs44, 1;
	@%p135 bra 	$L__BB0_3;
	bra.uni 	$L__BB0_112;
$L__BB0_23:
	add.s32 	%r396, %r20, %r21;
	sub.s32 	%r397, %r15, %r396;
	setp.gt.u32 	%p109, %r397, -16;
	mov.u32 	%r446, %r35;
	@%p109 bra 	$L__BB0_26;
	and.b32  	%r70, %r23, -16;
	mov.u32 	%r446, %r35;
$L__BB0_25:
	.pragma "nounroll";
	mul.wide.s32 	%rd59, %r446, 4;
	add.s64 	%rd60, %rd1, %rd59;
	mov.b32 	%r398, 0;
	st.global.u32 	[%rd60], %r398;
	st.global.u32 	[%rd60+4], %r398;
	st.global.u32 	[%rd60+8], %r398;
	st.global.u32 	[%rd60+12], %r398;
	st.global.u32 	[%rd60+16], %r398;
	st.global.u32 	[%rd60+20], %r398;
	st.global.u32 	[%rd60+24], %r398;
	st.global.u32 	[%rd60+28], %r398;
	st.global.u32 	[%rd60+32], %r398;
	st.global.u32 	[%rd60+36], %r398;
	st.global.u32 	[%rd60+40], %r398;
	st.global.u32 	[%rd60+44], %r398;
	st.global.u32 	[%rd60+48], %r398;
	st.global.u32 	[%rd60+52], %r398;
	st.global.u32 	[%rd60+56], %r398;
	st.global.u32 	[%rd60+60], %r398;
	add.s32 	%r446, %r446, 16;
	add.s32 	%r399, %r446, %r22;
	setp.eq.s32 	%p110, %r399, %r70;
	@%p110 bra 	$L__BB0_26;
	bra.uni 	$L__BB0_25;
$L__BB0_26:
	and.b32  	%r400, %r23, 15;
	setp.eq.s32 	%p111, %r400, 0;
	@%p111 bra 	$L__BB0_8;
	cvt.u16.u32 	%rs36, %r20;
	cvt.u16.u32 	%rs37, %r16;
	mad.lo.s16 	%rs38, %rs45, %rs37, %rs4;
	add.s16 	%rs39, %rs38, %rs36;
	cvt.u32.u16 	%r401, %rs39;
	and.b32  	%r72, %r401, 15;
	add.s32 	%r402, %r72, -1;
	setp.lt.u32 	%p112, %r402, 7;
	@%p112 bra 	$L__BB0_29;
	mul.wide.s32 	%rd61, %r446, 4;
	add.s64 	%rd62, %rd1, %rd61;
	mov.b32 	%r403, 0;
	st.global.u32 	[%rd62], %r403;
	st.global.u32 	[%rd62+4], %r403;
	st.global.u32 	[%rd62+8], %r403;
	st.global.u32 	[%rd62+12], %r403;
	st.global.u32 	[%rd62+16], %r403;
	st.global.u32 	[%rd62+20], %r403;
	st.global.u32 	[%rd62+24], %r403;
	st.global.u32 	[%rd62+28], %r403;
	add.s32 	%r446, %r446, 8;
$L__BB0_29:
	and.b32  	%r404, %r72, 7;
	setp.eq.s32 	%p113, %r404, 0;
	@%p113 bra 	$L__BB0_8;
	cvt.u16.u32 	%rs41, %r16;
	mad.lo.s16 	%rs42, %rs44, %rs41, %rs4;
	add.s16 	%rs43, %rs42, %rs36;
	cvt.u32.u16 	%r405, %rs43;
	and.b32  	%r406, %r405, 7;
	and.b32  	%r75, %r405, 3;
	add.s32 	%r407, %r406, -1;
	setp.lt.u32 	%p114, %r407, 3;
	@%p114 bra 	$L__BB0_32;
	mul.wide.s32 	%rd63, %r446, 4;
	add.s64 	%rd64, %rd1, %rd63;
	mov.b32 	%r408, 0;
	st.global.u32 	[%rd64], %r408;
	st.global.u32 	[%rd64+4], %r408;
	st.global.u32 	[%rd64+8], %r408;
	st.global.u32 	[%rd64+12], %r408;
	add.s32 	%r446, %r446, 4;
$L__BB0_32:
	setp.eq.s32 	%p115, %r75, 0;
	@%p115 bra 	$L__BB0_8;
	mul.wide.s32 	%rd65, %r446, 4;
	add.s64 	%rd6, %rd1, %rd65;
	mov.b32 	%r409, 0;
	st.global.u32 	[%rd6], %r409;
	setp.eq.s32 	%p116, %r75, 1;
	@%p116 bra 	$L__BB0_8;
	mov.b32 	%r410, 0;
	st.global.u32 	[%rd6+4], %r410;
	setp.eq.s32 	%p117, %r75, 2;
	@%p117 bra 	$L__BB0_8;
	mov.b32 	%r411, 0;
	st.global.u32 	[%rd6+8], %r411;
	bra.uni 	$L__BB0_8;
$L__BB0_36:
	cvt.rn.f64.u32 	%fd3, %r461;
	div.rn.f64 	%fd4, %fd239, %fd3;
	sub.s32 	%r361, %r29, %r24;
	setp.gt.u32 	%p99, %r361, -16;
	mov.f64 	%fd226, 0d0000000000000000;
	mov.u32 	%r449, %r34;
	@%p99 bra 	$L__BB0_39;
	and.b32  	%r78, %r30, -16;
	mov.f64 	%fd226, 0d0000000000000000;
	mov.u32 	%r449, %r34;
$L__BB0_38:
	.pragma "nounroll";
	mul.wide.s32 	%rd52, %r449, 4;
	add.s64 	%rd53, %rd2, %rd52;
	ld.global.u32 	%r362, [%rd53];
	cvt.rn.f64.s32 	%fd129, %r362;
	sub.f64 	%fd130, %fd129, %fd4;
	fma.rn.f64 	%fd131, %fd130, %fd130, %fd226;
	ld.global.u32 	%r363, [%rd53+4];
	cvt.rn.f64.s32 	%fd132, %r363;
	sub.f64 	%fd133, %fd132, %fd4;
	fma.rn.f64 	%fd134, %fd133, %fd133, %fd131;
	ld.global.u32 	%r364, [%rd53+8];
	cvt.rn.f64.s32 	%fd135, %r364;
	sub.f64 	%fd136, %fd135, %fd4;
	fma.rn.f64 	%fd137, %fd136, %fd136, %fd134;
	ld.global.u32 	%r365, [%rd53+12];
	cvt.rn.f64.s32 	%fd138, %r365;
	sub.f64 	%fd139, %fd138, %fd4;
	fma.rn.f64 	%fd140, %fd139, %fd139, %fd137;
	ld.global.u32 	%r366, [%rd53+16];
	cvt.rn.f64.s32 	%fd141, %r366;
	sub.f64 	%fd142, %fd141, %fd4;
	fma.rn.f64 	%fd143, %fd142, %fd142, %fd140;
	ld.global.u32 	%r367, [%rd53+20];
	cvt.rn.f64.s32 	%fd144, %r367;
	sub.f64 	%fd145, %fd144, %fd4;
	fma.rn.f64 	%fd146, %fd145, %fd145, %fd143;
	ld.global.u32 	%r368, [%rd53+24];
	cvt.rn.f64.s32 	%fd147, %r368;
	sub.f64 	%fd148, %fd147, %fd4;
	fma.rn.f64 	%fd149, %fd148, %fd148, %fd146;
	ld.global.u32 	%r369, [%rd53+28];
	cvt.rn.f64.s32 	%fd150, %r369;
	sub.f64 	%fd151, %fd150, %fd4;
	fma.rn.f64 	%fd152, %fd151, %fd151, %fd149;
	ld.global.u32 	%r370, [%rd53+32];
	cvt.rn.f64.s32 	%fd153, %r370;
	sub.f64 	%fd154, %fd153, %fd4;
	fma.rn.f64 	%fd155, %fd154, %fd154, %fd152;
	ld.global.u32 	%r371, [%rd53+36];
	cvt.rn.f64.s32 	%fd156, %r371;
	sub.f64 	%fd157, %fd156, %fd4;
	fma.rn.f64 	%fd158, %fd157, %fd157, %fd155;
	ld.global.u32 	%r372, [%rd53+40];
	cvt.rn.f64.s32 	%fd159, %r372;
	sub.f64 	%fd160, %fd159, %fd4;
	fma.rn.f64 	%fd161, %fd160, %fd160, %fd158;
	ld.global.u32 	%r373, [%rd53+44];
	cvt.rn.f64.s32 	%fd162, %r373;
	sub.f64 	%fd163, %fd162, %fd4;
	fma.rn.f64 	%fd164, %fd163, %fd163, %fd161;
	ld.global.u32 	%r374, [%rd53+48];
	cvt.rn.f64.s32 	%fd165, %r374;
	sub.f64 	%fd166, %fd165, %fd4;
	fma.rn.f64 	%fd167, %fd166, %fd166, %fd164;
	ld.global.u32 	%r375, [%rd53+52];
	cvt.rn.f64.s32 	%fd168, %r375;
	sub.f64 	%fd169, %fd168, %fd4;
	fma.rn.f64 	%fd170, %fd169, %fd169, %fd167;
	ld.global.u32 	%r376, [%rd53+56];
	cvt.rn.f64.s32 	%fd171, %r376;
	sub.f64 	%fd172, %fd171, %fd4;
	fma.rn.f64 	%fd173, %fd172, %fd172, %fd170;
	ld.global.u32 	%r377, [%rd53+60];
	cvt.rn.f64.s32 	%fd174, %r377;
	sub.f64 	%fd175, %fd174, %fd4;
	fma.rn.f64 	%fd226, %fd175, %fd175, %fd173;
	add.s32 	%r449, %r449, 16;
	add.s32 	%r378, %r449, %r32;
	setp.eq.s32 	%p100, %r378, %r78;
	@%p100 bra 	$L__BB0_39;
	bra.uni 	$L__BB0_38;
$L__BB0_39:
	and.b32  	%r379, %r30, 15;
	setp.eq.s32 	%p101, %r379, 0;
	@%p101 bra 	$L__BB0_6;
	setp.lt.u32 	%p102, %r28, 7;
	@%p102 bra 	$L__BB0_42;
	mul.wide.s32 	%rd54, %r449, 4;
	add.s64 	%rd55, %rd2, %rd54;
	ld.global.u32 	%r380, [%rd55];
	cvt.rn.f64.s32 	%fd177, %r380;
	sub.f64 	%fd178, %fd177, %fd4;
	fma.rn.f64 	%fd179, %fd178, %fd178, %fd226;
	ld.global.u32 	%r381, [%rd55+4];
	cvt.rn.f64.s32 	%fd180, %r381;
	sub.f64 	%fd181, %fd180, %fd4;
	fma.rn.f64 	%fd182, %fd181, %fd181, %fd179;
	ld.global.u32 	%r382, [%rd55+8];
	cvt.rn.f64.s32 	%fd183, %r382;
	sub.f64 	%fd184, %fd183, %fd4;
	fma.rn.f64 	%fd185, %fd184, %fd184, %fd182;
	ld.global.u32 	%r383, [%rd55+12];
	cvt.rn.f64.s32 	%fd186, %r383;
	sub.f64 	%fd187, %fd186, %fd4;
	fma.rn.f64 	%fd188, %fd187, %fd187, %fd185;
	ld.global.u32 	%r384, [%rd55+16];
	cvt.rn.f64.s32 	%fd189, %r384;
	sub.f64 	%fd190, %fd189, %fd4;
	fma.rn.f64 	%fd191, %fd190, %fd190, %fd188;
	ld.global.u32 	%r385, [%rd55+20];
	cvt.rn.f64.s32 	%fd192, %r385;
	sub.f64 	%fd193, %fd192, %fd4;
	fma.rn.f64 	%fd194, %fd193, %fd193, %fd191;
	ld.global.u32 	%r386, [%rd55+24];
	cvt.rn.f64.s32 	%fd195, %r386;
	sub.f64 	%fd196, %fd195, %fd4;
	fma.rn.f64 	%fd197, %fd196, %fd196, %fd194;
	ld.global.u32 	%r387, [%rd55+28];
	cvt.rn.f64.s32 	%fd198, %r387;
	sub.f64 	%fd199, %fd198, %fd4;
	fma.rn.f64 	%fd226, %fd199, %fd199, %fd197;
	add.s32 	%r449, %r449, 8;
$L__BB0_42:
	and.b32  	%r388, %r27, 7;
	setp.eq.s32 	%p103, %r388, 0;
	@%p103 bra 	$L__BB0_6;
	and.b32  	%r82, %r25, 3;
	setp.lt.u32 	%p104, %r26, 3;
	@%p104 bra 	$L__BB0_45;
	mul.wide.s32 	%rd56, %r449, 4;
	add.s64 	%rd57, %rd2, %rd56;
	ld.global.u32 	%r389, [%rd57];
	cvt.rn.f64.s32 	%fd201, %r389;
	sub.f64 	%fd202, %fd201, %fd4;
	fma.rn.f64 	%fd203, %fd202, %fd202, %fd226;
	ld.global.u32 	%r390, [%rd57+4];
	cvt.rn.f64.s32 	%fd204, %r390;
	sub.f64 	%fd205, %fd204, %fd4;
	fma.rn.f64 	%fd206, %fd205, %fd205, %fd203;
	ld.global.u32 	%r391, [%rd57+8];
	cvt.rn.f64.s32 	%fd207, %r391;
	sub.f64 	%fd208, %fd207, %fd4;
	fma.rn.f64 	%fd209, %fd208, %fd208, %fd206;
	ld.global.u32 	%r392, [%rd57+12];
	cvt.rn.f64.s32 	%fd210, %r392;
	sub.f64 	%fd211, %fd210, %fd4;
	fma.rn.f64 	%fd226, %fd211, %fd211, %fd209;
	add.s32 	%r449, %r449, 4;
$L__BB0_45:
	setp.eq.s32 	%p105, %r82, 0;
	@%p105 bra 	$L__BB0_6;
	mul.wide.s32 	%rd58, %r449, 4;
	add.s64 	%rd7, %rd2, %rd58;
	ld.global.u32 	%r393, [%rd7];
	cvt.rn.f64.s32 	%fd212, %r393;
	sub.f64 	%fd213, %fd212, %fd4;
	fma.rn.f64 	%fd226, %fd213, %fd213, %fd226;
	setp.eq.s32 	%p106, %r82, 1;
	@%p106 bra 	$L__BB0_6;
	ld.global.u32 	%r394, [%rd7+4];
	cvt.rn.f64.s32 	%fd214, %r394;
	sub.f64 	%fd215, %fd214, %fd4;
	fma.rn.f64 	%fd226, %fd215, %fd215, %fd226;
	setp.eq.s32 	%p107, %r82, 2;
	@%p107 bra 	$L__BB0_6;
	ld.global.u32 	%r395, [%rd7+8];
	cvt.rn.f64.s32 	%fd216, %r395;
	sub.f64 	%fd217, %fd216, %fd4;
	fma.rn.f64 	%fd226, %fd217, %fd217, %fd226;
	bra.uni 	$L__BB0_6;
$L__BB0_49:
	.pragma "nounroll";
	mul.wide.s32 	%rd45, %r454, 4;
	add.s64 	%rd46, %rd2, %rd45;
	ld.global.u32 	%r271, [%rd46];
	setp.gt.s32 	%p59, %r271, 0;
	cvt.rn.f64.s32 	%fd38, %r271;
	add.f64 	%fd39, %fd239, %fd38;
	selp.f64 	%fd40, %fd39, %fd239, %p59;
	selp.u32 	%r272, 1, 0, %p59;
	add.s32 	%r273, %r461, %r272;
	ld.global.u32 	%r274, [%rd46+4];
	setp.gt.s32 	%p60, %r274, 0;
	cvt.rn.f64.s32 	%fd41, %r274;
	add.f64 	%fd42, %fd40, %fd41;
	selp.f64 	%fd43, %fd42, %fd40, %p60;
	selp.u32 	%r275, 1, 0, %p60;
	add.s32 	%r276, %r273, %r275;
	ld.global.u32 	%r277, [%rd46+8];
	setp.gt.s32 	%p61, %r277, 0;
	cvt.rn.f64.s32 	%fd44, %r277;
	add.f64 	%fd45, %fd43, %fd44;
	selp.f64 	%fd46, %fd45, %fd43, %p61;
	selp.u32 	%r278, 1, 0, %p61;
	add.s32 	%r279, %r276, %r278;
	ld.global.u32 	%r280, [%rd46+12];
	setp.gt.s32 	%p62, %r280, 0;
	cvt.rn.f64.s32 	%fd47, %r280;
	add.f64 	%fd48, %fd46, %fd47;
	selp.f64 	%fd49, %fd48, %fd46, %p62;
	selp.u32 	%r281, 1, 0, %p62;
	add.s32 	%r282, %r279, %r281;
	ld.global.u32 	%r283, [%rd46+16];
	setp.gt.s32 	%p63, %r283, 0;
	cvt.rn.f64.s32 	%fd50, %r283;
	add.f64 	%fd51, %fd49, %fd50;
	selp.f64 	%fd52, %fd51, %fd49, %p63;
	selp.u32 	%r284, 1, 0, %p63;
	add.s32 	%r285, %r282, %r284;
	ld.global.u32 	%r286, [%rd46+20];
	setp.gt.s32 	%p64, %r286, 0;
	cvt.rn.f64.s32 	%fd53, %r286;
	add.f64 	%fd54, %fd52, %fd53;
	selp.f64 	%fd55, %fd54, %fd52, %p64;
	selp.u32 	%r287, 1, 0, %p64;
	add.s32 	%r288, %r285, %r287;
	ld.global.u32 	%r289, [%rd46+24];
	setp.gt.s32 	%p65, %r289, 0;
	cvt.rn.f64.s32 	%fd56, %r289;
	add.f64 	%fd57, %fd55, %fd56;
	selp.f64 	%fd58, %fd57, %fd55, %p65;
	selp.u32 	%r290, 1, 0, %p65;
	add.s32 	%r291, %r288, %r290;
	ld.global.u32 	%r292, [%rd46+28];
	setp.gt.s32 	%p66, %r292, 0;
	cvt.rn.f64.s32 	%fd59, %r292;
	add.f64 	%fd60, %fd58, %fd59;
	selp.f64 	%fd61, %fd60, %fd58, %p66;
	selp.u32 	%r293, 1, 0, %p66;
	add.s32 	%r294, %r291, %r293;
	ld.global.u32 	%r295, [%rd46+32];
	setp.gt.s32 	%p67, %r295, 0;
	cvt.rn.f64.s32 	%fd62, %r295;
	add.f64 	%fd63, %fd61, %fd62;
	selp.f64 	%fd64, %fd63, %fd61, %p67;
	selp.u32 	%r296, 1, 0, %p67;
	add.s32 	%r297, %r294, %r296;
	ld.global.u32 	%r298, [%rd46+36];
	setp.gt.s32 	%p68, %r298, 0;
	cvt.rn.f64.s32 	%fd65, %r298;
	add.f64 	%fd66, %fd64, %fd65;
	selp.f64 	%fd67, %fd66, %fd64, %p68;
	selp.u32 	%r299, 1, 0, %p68;
	add.s32 	%r300, %r297, %r299;
	ld.global.u32 	%r301, [%rd46+40];
	setp.gt.s32 	%p69, %r301, 0;
	cvt.rn.f64.s32 	%fd68, %r301;
	add.f64 	%fd69, %fd67, %fd68;
	selp.f64 	%fd70, %fd69, %fd67, %p69;
	selp.u32 	%r302, 1, 0, %p69;
	add.s32 	%r303, %r300, %r302;
	ld.global.u32 	%r304, [%rd46+44];
	setp.gt.s32 	%p70, %r304, 0;
	cvt.rn.f64.s32 	%fd71, %r304;
	add.f64 	%fd72, %fd70, %fd71;
	selp.f64 	%fd73, %fd72, %fd70, %p70;
	selp.u32 	%r305, 1, 0, %p70;
	add.s32 	%r306, %r303, %r305;
	ld.global.u32 	%r307, [%rd46+48];
	setp.gt.s32 	%p71, %r307, 0;
	cvt.rn.f64.s32 	%fd74, %r307;
	add.f64 	%fd75, %fd73, %fd74;
	selp.f64 	%fd76, %fd75, %fd73, %p71;
	selp.u32 	%r308, 1, 0, %p71;
	add.s32 	%r309, %r306, %r308;
	ld.global.u32 	%r310, [%rd46+52];
	setp.gt.s32 	%p72, %r310, 0;
	cvt.rn.f64.s32 	%fd77, %r310;
	add.f64 	%fd78, %fd76, %fd77;
	selp.f64 	%fd79, %fd78, %fd76, %p72;
	selp.u32 	%r311, 1, 0, %p72;
	add.s32 	%r312, %r309, %r311;
	ld.global.u32 	%r313, [%rd46+56];
	setp.gt.s32 	%p73, %r313, 0;
	cvt.rn.f64.s32 	%fd80, %r313;
	add.f64 	%fd81, %fd79, %fd80;
	selp.f64 	%fd82, %fd81, %fd79, %p73;
	selp.u32 	%r314, 1, 0, %p73;
	add.s32 	%r315, %r312, %r314;
	ld.global.u32 	%r316, [%rd46+60];
	setp.gt.s32 	%p74, %r316, 0;
	cvt.rn.f64.s32 	%fd83, %r316;
	add.f64 	%fd84, %fd82, %fd83;
	selp.f64 	%fd239, %fd84, %fd82, %p74;
	selp.u32 	%r317, 1, 0, %p74;
	add.s32 	%r461, %r315, %r317;
	add.s32 	%r454, %r454, 16;
	add.s32 	%r433, %r433, 16;
	setp.eq.s32 	%p75, %r433, 0;
	@%p75 bra 	$L__BB0_50;
	bra.uni 	$L__BB0_49;
$L__BB0_50:
	and.b32  	%r318, %r33, 15;
	setp.eq.s32 	%p76, %r318, 0;
	@%p76 bra 	$L__BB0_61;
	setp.lt.u32 	%p77, %r28, 7;
	@%p77 bra 	$L__BB0_53;
	mul.wide.s32 	%rd47, %r454, 4;
	add.s64 	%rd48, %rd2, %rd47;
	ld.global.u32 	%r320, [%rd48];
	setp.gt.s32 	%p78, %r320, 0;
	cvt.rn.f64.u32 	%fd86, %r320;
	add.f64 	%fd87, %fd239, %fd86;
	selp.f64 	%fd88, %fd87, %fd239, %p78;
	selp.u32 	%r321, 1, 0, %p78;
	add.s32 	%r322, %r461, %r321;
	ld.global.u32 	%r323, [%rd48+4];
	setp.gt.s32 	%p79, %r323, 0;
	cvt.rn.f64.u32 	%fd89, %r323;
	add.f64 	%fd90, %fd88, %fd89;
	selp.f64 	%fd91, %fd90, %fd88, %p79;
	selp.u32 	%r324, 1, 0, %p79;
	add.s32 	%r325, %r322, %r324;
	ld.global.u32 	%r326, [%rd48+8];
	setp.gt.s32 	%p80, %r326, 0;
	cvt.rn.f64.u32 	%fd92, %r326;
	add.f64 	%fd93, %fd91, %fd92;
	selp.f64 	%fd94, %fd93, %fd91, %p80;
	selp.u32 	%r327, 1, 0, %p80;
	add.s32 	%r328, %r325, %r327;
	ld.global.u32 	%r329, [%rd48+12];
	setp.gt.s32 	%p81, %r329, 0;
	cvt.rn.f64.u32 	%fd95, %r329;
	add.f64 	%fd96, %fd94, %fd95;
	selp.f64 	%fd97, %fd96, %fd94, %p81;
	selp.u32 	%r330, 1, 0, %p81;
	add.s32 	%r331, %r328, %r330;
	ld.global.u32 	%r332, [%rd48+16];
	setp.gt.s32 	%p82, %r332, 0;
	cvt.rn.f64.u32 	%fd98, %r332;
	add.f64 	%fd99, %fd97, %fd98;
	selp.f64 	%fd100, %fd99, %fd97, %p82;
	selp.u32 	%r333, 1, 0, %p82;
	add.s32 	%r334, %r331, %r333;
	ld.global.u32 	%r335, [%rd48+20];
	setp.gt.s32 	%p83, %r335, 0;
	cvt.rn.f64.u32 	%fd101, %r335;
	add.f64 	%fd102, %fd100, %fd101;
	selp.f64 	%fd103, %fd102, %fd100, %p83;
	selp.u32 	%r336, 1, 0, %p83;
	add.s32 	%r337, %r334, %r336;
	ld.global.u32 	%r338, [%rd48+24];
	setp.gt.s32 	%p84, %r338, 0;
	cvt.rn.f64.u32 	%fd104, %r338;
	add.f64 	%fd105, %fd103, %fd104;
	selp.f64 	%fd106, %fd105, %fd103, %p84;
	selp.u32 	%r339, 1, 0, %p84;
	add.s32 	%r340, %r337, %r339;
	ld.global.u32 	%r341, [%rd48+28];
	setp.gt.s32 	%p85, %r341, 0;
	cvt.rn.f64.u32 	%fd107, %r341;
	add.f64 	%fd108, %fd106, %fd107;
	selp.f64 	%fd239, %fd108, %fd106, %p85;
	selp.u32 	%r342, 1, 0, %p85;
	add.s32 	%r461, %r340, %r342;
	add.s32 	%r454, %r454, 8;
$L__BB0_53:
	and.b32  	%r343, %r27, 7;
	setp.eq.s32 	%p86, %r343, 0;
	@%p86 bra 	$L__BB0_61;
	and.b32  	%r94, %r25, 3;
	setp.lt.u32 	%p87, %r26, 3;
	@%p87 bra 	$L__BB0_56;
	mul.wide.s32 	%rd49, %r454, 4;
	add.s64 	%rd50, %rd2, %rd49;
	ld.global.u32 	%r345, [%rd50];
	setp.gt.s32 	%p88, %r345, 0;
	cvt.rn.f64.u32 	%fd110, %r345;
	add.f64 	%fd111, %fd239, %fd110;
	selp.f64 	%fd112, %fd111, %fd239, %p88;
	selp.u32 	%r346, 1, 0, %p88;
	add.s32 	%r347, %r461, %r346;
	ld.global.u32 	%r348, [%rd50+4];
	setp.gt.s32 	%p89, %r348, 0;
	cvt.rn.f64.u32 	%fd113, %r348;
	add.f64 	%fd114, %fd112, %fd113;
	selp.f64 	%fd115, %fd114, %fd112, %p89;
	selp.u32 	%r349, 1, 0, %p89;
	add.s32 	%r350, %r347, %r349;
	ld.global.u32 	%r351, [%rd50+8];
	setp.gt.s32 	%p90, %r351, 0;
	cvt.rn.f64.u32 	%fd116, %r351;
	add.f64 	%fd117, %fd115, %fd116;
	selp.f64 	%fd118, %fd117, %fd115, %p90;
	selp.u32 	%r352, 1, 0, %p90;
	add.s32 	%r353, %r350, %r352;
	ld.global.u32 	%r354, [%rd50+12];
	setp.gt.s32 	%p91, %r354, 0;
	cvt.rn.f64.u32 	%fd119, %r354;
	add.f64 	%fd120, %fd118, %fd119;
	selp.f64 	%fd239, %fd120, %fd118, %p91;
	selp.u32 	%r355, 1, 0, %p91;
	add.s32 	%r461, %r353, %r355;
	add.s32 	%r454, %r454, 4;
$L__BB0_56:
	setp.eq.s32 	%p92, %r94, 0;
	@%p92 bra 	$L__BB0_61;
	mul.wide.s32 	%rd51, %r454, 4;
	add.s64 	%rd8, %rd2, %rd51;
	ld.global.u32 	%r356, [%rd8];
	setp.gt.s32 	%p93, %r356, 0;
	cvt.rn.f64.u32 	%fd121, %r356;
	add.f64 	%fd122, %fd239, %fd121;
	selp.f64 	%fd239, %fd122, %fd239, %p93;
	selp.u32 	%r357, 1, 0, %p93;
	add.s32 	%r461, %r461, %r357;
	setp.eq.s32 	%p94, %r94, 1;
	@%p94 bra 	$L__BB0_61;
	ld.global.u32 	%r358, [%rd8+4];
	setp.gt.s32 	%p95, %r358, 0;
	cvt.rn.f64.u32 	%fd123, %r358;
	add.f64 	%fd124, %fd239, %fd123;
	selp.f64 	%fd239, %fd124, %fd239, %p95;
	selp.u32 	%r359, 1, 0, %p95;
	add.s32 	%r461, %r461, %r359;
	setp.eq.s32 	%p96, %r94, 2;
	@%p96 bra 	$L__BB0_61;
	ld.global.u32 	%r102, [%rd8+8];
	setp.lt.s32 	%p97, %r102, 1;
	@%p97 bra 	$L__BB0_61;
	cvt.rn.f64.u32 	%fd125, %r102;
	add.f64 	%fd239, %fd239, %fd125;
	add.s32 	%r461, %r461, 1;
$L__BB0_61:
	setp.gt.s32 	%p98, %r461, 0;
	@%p98 bra 	$L__BB0_36;
	mov.b32 	%r437, 64000;
	st.global.u32 	[%rd4], %r437;
	bra.uni 	$L__BB0_7;
$L__BB0_63:
	setp.gt.s32 	%p9, %r180, 0;
	@%p9 bra 	$L__BB0_64;
	bra.uni 	$L__BB0_95;
$L__BB0_64:
	mul.lo.s32 	%r107, %r180, %r432;
	add.s32 	%r105, %r107, %r180;
	mul.lo.s32 	%r106, %r2, %r180;
	add.s32 	%r108, %r107, 1;
	neg.s32 	%r109, %r106;
	cvt.u16.u32 	%rs19, %r107;
	neg.s16 	%rs11, %rs19;
	cvt.u16.u32 	%rs10, %r109;
	mov.b32 	%r462, 0;
	mov.b16 	%rs46, 0;
	mul.wide.s32 	%rd38, %r176, 4;
	mov.u16 	%rs47, %rs46;
$L__BB0_65:
	mul.lo.s32 	%r212, %r106, %r462;
	add.s32 	%r213, %r105, %r212;
	add.s32 	%r214, %r108, %r212;
	max.s32 	%r112, %r213, %r214;
	mul.lo.s32 	%r113, %r462, %r109;
	sub.s32 	%r114, %r113, %r107;
	add.s32 	%r115, %r112, %r114;
	mul.lo.s32 	%r116, %r432, %r3;
	mul.lo.s32 	%r117, %r432, %r180;
	mul.wide.s32 	%rd27, %r432, 4;
	add.s64 	%rd9, %rd3, %rd27;
	ld.global.u32 	%r464, [%rd9];
	setp.ne.s32 	%p29, %r464, 0;
	@%p29 bra 	$L__BB0_67;
	mov.b32 	%r464, 64000;
	st.global.u32 	[%rd9], %r464;
$L__BB0_67:
	cvt.rn.f64.s32 	%fd33, %r464;
	mul.f64 	%fd34, %fd33, 0d3FD3333333333333;
	cvt.rzi.s32.f64 	%r120, %fd34;
	add.s32 	%r466, %r4, %r116;
	add.s32 	%r216, %r112, %r113;
	sub.s32 	%r217, %r107, %r216;
	setp.gt.u32 	%p30, %r217, -16;
	mov.u32 	%r473, %r117;
	@%p30 bra 	$L__BB0_83;
	and.b32  	%r142, %r115, -16;
	mov.u32 	%r473, %r117;
	bra.uni 	$L__BB0_82;
$L__BB0_69:
	mul.wide.s32 	%rd35, %r466, 4;
	add.s64 	%rd10, %rd2, %rd35;
	ld.global.u32 	%r126, [%rd10];
	ld.global.u32 	%r234, [%rd9];
	setp.le.s32 	%p40, %r126, %r234;
	@%p40 bra 	$L__BB0_80;
	add.s32 	%r469, %r466, %r6;
	add.s32 	%r128, %r466, %r4;
	setp.gt.s32 	%p42, %r469, %r128;
	mov.pred 	%p137, 0;
	mov.b32 	%r471, 0;
	@%p42 bra 	$L__BB0_74;
	mov.b32 	%r468, 0;
	mov.u32 	%r471, %r468;
$L__BB0_72:
	mul.wide.s32 	%rd36, %r469, 4;
	add.s64 	%rd37, %rd2, %rd36;
	ld.global.u32 	%r237, [%rd37];
	setp.le.s32 	%p43, %r237, %r126;
	setp.gt.s32 	%p44, %r237, 0;
	selp.u32 	%r238, 1, 0, %p44;
	add.s32 	%r471, %r471, %r238;
	add.s32 	%r239, %r468, 1;
	setp.eq.s32 	%p45, %r239, %r178;
	selp.b32 	%r240, %r7, 0, %p45;
	add.s32 	%r241, %r469, %r240;
	add.s32 	%r469, %r241, 1;
	selp.b32 	%r468, 0, %r239, %p45;
	setp.le.s32 	%p46, %r469, %r128;
	and.pred  	%p47, %p46, %p43;
	@%p47 bra 	$L__BB0_72;
	setp.gt.s32 	%p137, %r237, %r126;
$L__BB0_74:
	setp.lt.s32 	%p48, %r471, %r179;
	or.pred  	%p49, %p48, %p137;
	@%p49 bra 	$L__BB0_80;
	ld.global.u32 	%r242, [%rd10+4];
	setp.le.s32 	%p50, %r242, %r120;
	@%p50 bra 	$L__BB0_80;
	ld.global.u32 	%r243, [%rd10+-4];
	setp.le.s32 	%p51, %r243, %r120;
	@%p51 bra 	$L__BB0_80;
	add.s64 	%rd39, %rd10, %rd38;
	ld.global.u32 	%r244, [%rd39];
	setp.le.s32 	%p52, %r244, %r120;
	@%p52 bra 	$L__BB0_80;
	sub.s32 	%r245, %r466, %r176;
	mul.wide.s32 	%rd40, %r245, 4;
	add.s64 	%rd41, %rd2, %rd40;
	ld.global.u32 	%r246, [%rd41];
	setp.le.s32 	%p53, %r246, %r120;
	@%p53 bra 	$L__BB0_80;
	add.s32 	%r247, %r472, %r117;
	mul.wide.s32 	%rd42, %r247, 4;
	add.s64 	%rd43, %rd1, %rd42;
	st.global.u32 	[%rd43], %r466;
	add.s32 	%r472, %r472, 1;
$L__BB0_80:
	add.s32 	%r248, %r466, 1;
	rem.s32 	%r249, %r248, %r176;
	setp.eq.s32 	%p54, %r249, %r8;
	add.s32 	%r250, %r466, %r178;
	selp.b32 	%r466, %r250, %r248, %p54;
	setp.lt.s32 	%p55, %r466, %r150;
	@%p55 bra 	$L__BB0_69;
$L__BB0_81:
	add.s32 	%r432, %r432, %r2;
	setp.lt.s32 	%p56, %r432, %r175;
	add.s32 	%r462, %r462, 1;
	add.s16 	%rs47, %rs47, 1;
	add.s16 	%rs46, %rs46, 1;
	@%p56 bra 	$L__BB0_65;
	bra.uni 	$L__BB0_112;
$L__BB0_82:
	.pragma "nounroll";
	mul.wide.s32 	%rd28, %r473, 4;
	add.s64 	%rd29, %rd1, %rd28;
	mov.b32 	%r218, 0;
	st.global.u32 	[%rd29], %r218;
	st.global.u32 	[%rd29+4], %r218;
	st.global.u32 	[%rd29+8], %r218;
	st.global.u32 	[%rd29+12], %r218;
	st.global.u32 	[%rd29+16], %r218;
	st.global.u32 	[%rd29+20], %r218;
	st.global.u32 	[%rd29+24], %r218;
	st.global.u32 	[%rd29+28], %r218;
	st.global.u32 	[%rd29+32], %r218;
	st.global.u32 	[%rd29+36], %r218;
	st.global.u32 	[%rd29+40], %r218;
	st.global.u32 	[%rd29+44], %r218;
	st.global.u32 	[%rd29+48], %r218;
	st.global.u32 	[%rd29+52], %r218;
	st.global.u32 	[%rd29+56], %r218;
	st.global.u32 	[%rd29+60], %r218;
	add.s32 	%r473, %r473, 16;
	add.s32 	%r219, %r473, %r114;
	setp.eq.s32 	%p31, %r219, %r142;
	@%p31 bra 	$L__BB0_83;
	bra.uni 	$L__BB0_82;
$L__BB0_83:
	and.b32  	%r220, %r115, 15;
	setp.eq.s32 	%p32, %r220, 0;
	@%p32 bra 	$L__BB0_93;
	cvt.u16.u32 	%rs20, %r112;
	mad.lo.s16 	%rs21, %rs47, %rs10, %rs11;
	add.s16 	%rs22, %rs21, %rs20;
	cvt.u32.u16 	%r221, %rs22;
	and.b32  	%r144, %r221, 15;
	add.s32 	%r222, %r144, -1;
	setp.lt.u32 	%p33, %r222, 7;
	@%p33 bra 	$L__BB0_86;
	mul.wide.s32 	%rd30, %r473, 4;
	add.s64 	%rd31, %rd1, %rd30;
	mov.b32 	%r223, 0;
	st.global.u32 	[%rd31], %r223;
	st.global.u32 	[%rd31+4], %r223;
	st.global.u32 	[%rd31+8], %r223;
	st.global.u32 	[%rd31+12], %r223;
	st.global.u32 	[%rd31+16], %r223;
	st.global.u32 	[%rd31+20], %r223;
	st.global.u32 	[%rd31+24], %r223;
	st.global.u32 	[%rd31+28], %r223;
	add.s32 	%r473, %r473, 8;
$L__BB0_86:
	and.b32  	%r224, %r144, 7;
	setp.eq.s32 	%p34, %r224, 0;
	@%p34 bra 	$L__BB0_93;
	mad.lo.s16 	%rs24, %rs46, %rs10, %rs11;
	add.s16 	%rs25, %rs24, %rs20;
	cvt.u32.u16 	%r225, %rs25;
	and.b32  	%r226, %r225, 7;
	and.b32  	%r147, %r225, 3;
	add.s32 	%r227, %r226, -1;
	setp.lt.u32 	%p35, %r227, 3;
	@%p35 bra 	$L__BB0_89;
	mul.wide.s32 	%rd32, %r473, 4;
	add.s64 	%rd33, %rd1, %rd32;
	mov.b32 	%r228, 0;
	st.global.u32 	[%rd33], %r228;
	st.global.u32 	[%rd33+4], %r228;
	st.global.u32 	[%rd33+8], %r228;
	st.global.u32 	[%rd33+12], %r228;
	add.s32 	%r473, %r473, 4;
$L__BB0_89:
	setp.eq.s32 	%p36, %r147, 0;
	@%p36 bra 	$L__BB0_93;
	mul.wide.s32 	%rd34, %r473, 4;
	add.s64 	%rd11, %rd1, %rd34;
	mov.b32 	%r229, 0;
	st.global.u32 	[%rd11], %r229;
	setp.eq.s32 	%p37, %r147, 1;
	@%p37 bra 	$L__BB0_93;
	mov.b32 	%r230, 0;
	st.global.u32 	[%rd11+4], %r230;
	setp.eq.s32 	%p38, %r147, 2;
	@%p38 bra 	$L__BB0_93;
	mov.b32 	%r231, 0;
	st.global.u32 	[%rd11+8], %r231;
$L__BB0_93:
	add.s32 	%r232, %r116, %r3;
	add.s32 	%r150, %r232, %r5;
	setp.ge.s32 	%p39, %r466, %r150;
	@%p39 bra 	$L__BB0_81;
	mov.b32 	%r472, 0;
	bra.uni 	$L__BB0_69;
$L__BB0_95:
	mul.wide.s32 	%rd17, %r432, 4;
	add.s64 	%rd12, %rd3, %rd17;
	ld.global.u32 	%r477, [%rd12];
	setp.ne.s32 	%p10, %r477, 0;
	@%p10 bra 	$L__BB0_97;
	mov.b32 	%r477, 64000;
	st.global.u32 	[%rd12], %r477;
$L__BB0_97:
	mul.lo.s32 	%r191, %r432, %r3;
	cvt.rn.f64.s32 	%fd31, %r477;
	mul.f64 	%fd32, %fd31, 0d3FD3333333333333;
	cvt.rzi.s32.f64 	%r154, %fd32;
	add.s32 	%r478, %r4, %r191;
	add.s32 	%r192, %r191, %r3;
	add.s32 	%r156, %r192, %r5;
	setp.ge.s32 	%p11, %r478, %r156;
	@%p11 bra 	$L__BB0_111;
	mul.lo.s32 	%r157, %r432, %r180;
	mov.b32 	%r484, 0;
$L__BB0_99:
	mul.wide.s32 	%rd18, %r478, 4;
	add.s64 	%rd13, %rd2, %rd18;
	ld.global.u32 	%r160, [%rd13];
	ld.global.u32 	%r194, [%rd12];
	setp.le.s32 	%p12, %r160, %r194;
	@%p12 bra 	$L__BB0_110;
	add.s32 	%r481, %r478, %r6;
	add.s32 	%r162, %r478, %r4;
	setp.gt.s32 	%p14, %r481, %r162;
	mov.pred 	%p138, 0;
	mov.b32 	%r483, 0;
	@%p14 bra 	$L__BB0_104;
	mov.b32 	%r480, 0;
	mov.u32 	%r483, %r480;
$L__BB0_102:
	mul.wide.s32 	%rd19, %r481, 4;
	add.s64 	%rd20, %rd2, %rd19;
	ld.global.u32 	%r197, [%rd20];
	setp.le.s32 	%p15, %r197, %r160;
	setp.gt.s32 	%p16, %r197, 0;
	selp.u32 	%r198, 1, 0, %p16;
	add.s32 	%r483, %r483, %r198;
	add.s32 	%r199, %r480, 1;
	setp.eq.s32 	%p17, %r199, %r178;
	selp.b32 	%r200, %r7, 0, %p17;
	add.s32 	%r201, %r481, %r200;
	add.s32 	%r481, %r201, 1;
	selp.b32 	%r480, 0, %r199, %p17;
	setp.le.s32 	%p18, %r481, %r162;
	and.pred  	%p19, %p18, %p15;
	@%p19 bra 	$L__BB0_102;
	setp.gt.s32 	%p138, %r197, %r160;
$L__BB0_104:
	setp.lt.s32 	%p20, %r483, %r179;
	or.pred  	%p21, %p20, %p138;
	@%p21 bra 	$L__BB0_110;
	ld.global.u32 	%r202, [%rd13+4];
	setp.le.s32 	%p22, %r202, %r154;
	@%p22 bra 	$L__BB0_110;
	ld.global.u32 	%r203, [%rd13+-4];
	setp.le.s32 	%p23, %r203, %r154;
	@%p23 bra 	$L__BB0_110;
	mul.wide.s32 	%rd21, %r176, 4;
	add.s64 	%rd22, %rd13, %rd21;
	ld.global.u32 	%r204, [%rd22];
	setp.le.s32 	%p24, %r204, %r154;
	@%p24 bra 	$L__BB0_110;
	sub.s32 	%r205, %r478, %r176;
	mul.wide.s32 	%rd23, %r205, 4;
	add.s64 	%rd24, %rd2, %rd23;
	ld.global.u32 	%r206, [%rd24];
	setp.le.s32 	%p25, %r206, %r154;
	@%p25 bra 	$L__BB0_110;
	add.s32 	%r207, %r484, %r157;
	mul.wide.s32 	%rd25, %r207, 4;
	add.s64 	%rd26, %rd1, %rd25;
	st.global.u32 	[%rd26], %r478;
	add.s32 	%r484, %r484, 1;
$L__BB0_110:
	add.s32 	%r208, %r478, 1;
	rem.s32 	%r209, %r208, %r176;
	setp.eq.s32 	%p26, %r209, %r8;
	add.s32 	%r210, %r478, %r178;
	selp.b32 	%r478, %r210, %r208, %p26;
	setp.lt.s32 	%p27, %r478, %r156;
	@%p27 bra 	$L__BB0_99;
$L__BB0_111:
	add.s32 	%r432, %r432, %r2;
	setp.lt.s32 	%p28, %r432, %r175;
	@%p28 bra 	$L__BB0_95;
$L__BB0_112:
	ret;

}


// ===== COMPILED SASS (sm_100) =====

	.target	sm_100

	.elftype	@"ET_EXEC"


//--------------------- .note.nv.tkinfo           --------------------------
	.section	.note.nv.tkinfo,"",@"SHT_NOTE"
	.sectionflags	@"SHF_NOTE_NV_TKINFO"
	.tkinfo
        /*0018*/ 	.word	0x00000002
        /*0030*/ 	.string	""
        /*0030*/ 	.string	"ptxas"
        /*0030*/ 	.string	"Cuda compilation tools, release 13.0, V13.0.88"
        /*0030*/ 	.string	"Build cuda_13.0.r13.0/compiler.36424714_0"
        /*0030*/ 	.string	"-arch sm_100 -m 64 "



//--------------------- .note.nv.cuinfo           --------------------------
	.section	.note.nv.cuinfo,"",@"SHT_NOTE"
	.sectionflags	@"SHF_NOTE_NV_CUINFO"
        /*0018*/ 	.short	0x0002
        /*001a*/ 	.short	0x0064
        /*001c*/ 	.short	0x0082
	.zero		2


//--------------------- .nv.info                  --------------------------
	.section	.nv.info,"",@"SHT_CUDA_INFO"
	.align	4


	//----- nvinfo : EIATTR_REGCOUNT
	.align		4
        /*0000*/ 	.byte	0x04, 0x2f
        /*0002*/ 	.short	(.L_1 - .L_0)
	.align		4
.L_0:
        /*0004*/ 	.word	index@(run)
        /*0008*/ 	.word	0x00000030


	//----- nvinfo : EIATTR_FRAME_SIZE
	.align		4
.L_1:
        /*000c*/ 	.byte	0x04, 0x11
        /*000e*/ 	.short	(.L_3 - .L_2)
	.align		4
.L_2:
        /*0010*/ 	.word	index@($__internal_1_$__cuda_sm20_dsqrt_rn_f64_mediumpath_v1)
        /*0014*/ 	.word	0x00000000


	//----- nvinfo : EIATTR_FRAME_SIZE
	.align		4
.L_3:
        /*0018*/ 	.byte	0x04, 0x11
        /*001a*/ 	.short	(.L_5 - .L_4)
	.align		4
.L_4:
        /*001c*/ 	.word	index@($__internal_0_$__cuda_sm20_div_rn_f64_full)
        /*0020*/ 	.word	0x00000000


	//----- nvinfo : EIATTR_FRAME_SIZE
	.align		4
.L_5:
        /*0024*/ 	.byte	0x04, 0x11
        /*0026*/ 	.short	(.L_7 - .L_6)
	.align		4
.L_6:
        /*0028*/ 	.word	index@(run)
        /*002c*/ 	.word	0x00000000


	//----- nvinfo : EIATTR_MIN_STACK_SIZE
	.align		4
.L_7:
        /*0030*/ 	.byte	0x04, 0x12
        /*0032*/ 	.short	(.L_9 - .L_8)
	.align		4
.L_8:
        /*0034*/ 	.word	index@(run)
        /*0038*/ 	.word	0x00000000
.L_9:


//--------------------- .nv.compat                --------------------------
	.section	.nv.compat,"",@"SHT_CUDA_COMPAT_INFO"
	.align	4
        /*0000*/ 	.byte	0x02, 0x09, 0x00, 0x00, 0x02, 0x02, 0x01, 0x00, 0x02, 0x05, 0x05, 0x00, 0x03, 0x07, 0x01, 0x01
        /*0010*/ 	.byte	0x02, 0x03, 0x00, 0x00, 0x02, 0x06, 0x01, 0x00, 0x04, 0x0b, 0x08, 0x00, 0x01, 0x00, 0x00, 0x00
        /*0020*/ 	.byte	0x00, 0x00, 0x00, 0x00


//--------------------- .nv.info.run              --------------------------
	.section	.nv.info.run,"",@"SHT_CUDA_INFO"
	.sectionflags	@""
	.align	4


	//----- nvinfo : EIATTR_CUDA_API_VERSION
	.align		4
        /*0000*/ 	.byte	0x04, 0x37
        /*0002*/ 	.short	(.L_11 - .L_10)
.L_10:
        /*0004*/ 	.word	0x00000082


	//----- nvinfo : EIATTR_KPARAM_INFO
	.align		4
.L_11:
        /*0008*/ 	.byte	0x04, 0x17
        /*000a*/ 	.short	(.L_13 - .L_12)
.L_12:
        /*000c*/ 	.word	0x00000000
        /*0010*/ 	.short	0x000b
        /*0012*/ 	.short	0x0040
        /*0014*/ 	.byte	0x00, 0xf0, 0x11, 0x00


	//----- nvinfo : EIATTR_KPARAM_INFO
	.align		4
.L_13:
        /*0018*/ 	.byte	0x04, 0x17
        /*001a*/ 	.short	(.L_15 - .L_14)
.L_14:
        /*001c*/ 	.word	0x00000000
        /*0020*/ 	.short	0x000a
        /*0022*/ 	.short	0x0038
        /*0024*/ 	.byte	0x00, 0xf5, 0x21, 0x00


	//----- nvinfo : EIATTR_KPARAM_INFO
	.align		4
.L_15:
        /*0028*/ 	.byte	0x04, 0x17
        /*002a*/ 	.short	(.L_17 - .L_16)
.L_16:
        /*002c*/ 	.word	0x00000000
        /*0030*/ 	.short	0x0009
        /*0032*/ 	.short	0x0030
        /*0034*/ 	.byte	0x00, 0xf0, 0x11, 0x00


	//----- nvinfo : EIATTR_KPARAM_INFO
	.align		4
.L_17:
        /*0038*/ 	.byte	0x04, 0x17
        /*003a*/ 	.short	(.L_19 - .L_18)
.L_18:
        /*003c*/ 	.word	0x00000000
        /*0040*/ 	.short	0x0008
        /*0042*/ 	.short	0x002c
        /*0044*/ 	.byte	0x00, 0xf0, 0x11, 0x00


	//----- nvinfo : EIATTR_KPARAM_INFO
	.align		4
.L_19:
        /*0048*/ 	.byte	0x04, 0x17
        /*004a*/ 	.short	(.L_21 - .L_20)
.L_20:
        /*004c*/ 	.word	0x00000000
        /*0050*/ 	.short	0x0007
        /*0052*/ 	.short	0x0028
        /*0054*/ 	.byte	0x00, 0xf0, 0x11, 0x00


	//----- nvinfo : EIATTR_KPARAM_INFO
	.align		4
.L_21:
        /*0058*/ 	.byte	0x04, 0x17
        /*005a*/ 	.short	(.L_23 - .L_22)
.L_22:
        /*005c*/ 	.word	0x00000000
        /*0060*/ 	.short	0x0006
        /*0062*/ 	.short	0x0020
        /*0064*/ 	.byte	0x00, 0xf5, 0x21, 0x00


	//----- nvinfo : EIATTR_KPARAM_INFO
	.align		4
.L_23:
        /*0068*/ 	.byte	0x04, 0x17
        /*006a*/ 	.short	(.L_25 - .L_24)
.L_24:
        /*006c*/ 	.word	0x00000000
        /*0070*/ 	.short	0x0005
        /*0072*/ 	.short	0x001c
        /*0074*/ 	.byte	0x00, 0xf0, 0x11, 0x00


	//----- nvinfo : EIATTR_KPARAM_INFO
	.align		4
.L_25:
        /*0078*/ 	.byte	0x04, 0x17
        /*007a*/ 	.short	(.L_27 - .L_26)
.L_26:
        /*007c*/ 	.word	0x00000000
        /*0080*/ 	.short	0x0004
        /*0082*/ 	.short	0x0018
        /*0084*/ 	.byte	0x00, 0xf0, 0x11, 0x00


	//----- nvinfo : EIATTR_KPARAM_INFO
	.align		4
.L_27:
        /*0088*/ 	.byte	0x04, 0x17
        /*008a*/ 	.short	(.L_29 - .L_28)
.L_28:
        /*008c*/ 	.word	0x00000000
        /*0090*/ 	.short	0x0003
        /*0092*/ 	.short	0x0014
        /*0094*/ 	.byte	0x00, 0xf0, 0x11, 0x00


	//----- nvinfo : EIATTR_KPARAM_INFO
	.align		4
.L_29:
        /*0098*/ 	.byte	0x04, 0x17
        /*009a*/ 	.short	(.L_31 - .L_30)
.L_30:
        /*009c*/ 	.word	0x00000000
        /*00a0*/ 	.short	0x0002
        /*00a2*/ 	.short	0x0010
        /*00a4*/ 	.byte	0x00, 0xf0, 0x11, 0x00


	//----- nvinfo : EIATTR_KPARAM_INFO
	.align		4
.L_31:
        /*00a8*/ 	.byte	0x04, 0x17
        /*00aa*/ 	.short	(.L_33 - .L_32)
.L_32:
        /*00ac*/ 	.word	0x00000000
        /*00b0*/ 	.short	0x0001
        /*00b2*/ 	.short	0x0008
        /*00b4*/ 	.byte	0x00, 0xf5, 0x21, 0x00


	//----- nvinfo : EIATTR_KPARAM_INFO
	.align		4
.L_33:
        /*00b8*/ 	.byte	0x04, 0x17
        /*00ba*/ 	.short	(.L_35 - .L_34)
.L_34:
        /*00bc*/ 	.word	0x00000000
        /*00c0*/ 	.short	0x0000
        /*00c2*/ 	.short	0x0000
        /*00c4*/ 	.byte	0x00, 0xf0, 0x11, 0x00


	//----- nvinfo : EIATTR_SPARSE_MMA_MASK
	.align		4
.L_35:
        /*00c8*/ 	.byte	0x03, 0x50
        /*00ca*/ 	.short	0x0000


	//----- nvinfo : EIATTR_MAXREG_COUNT
	.align		4
        /*00cc*/ 	.byte	0x03, 0x1b
        /*00ce*/ 	.short	0x00ff


	//----- nvinfo : EIATTR_MERCURY_ISA_VERSION
	.align		4
        /*00d0*/ 	.byte	0x03, 0x5f
        /*00d2*/ 	.short	0x0101


	//----- nvinfo : EIATTR_VRC_CTA_INIT_COUNT
	.align		4
        /*00d4*/ 	.byte	0x02, 0x4a
	.zero		1
	.zero		1


	//----- nvinfo : EIATTR_EXIT_INSTR_OFFSETS
	.align		4
        /*00d8*/ 	.byte	0x04, 0x1c
        /*00da*/ 	.short	(.L_37 - .L_36)


	//   ....[0]....
.L_36:
        /*00dc*/ 	.word	0x000000a0


	//   ....[1]....
        /*00e0*/ 	.word	0x00003380


	//   ....[2]....
        /*00e4*/ 	.word	0x00003b40


	//   ....[3]....
        /*00e8*/ 	.word	0x00004910


	//----- nvinfo : EIATTR_CRS_STACK_SIZE
	.align		4
.L_37:
        /*00ec*/ 	.byte	0x04, 0x1e
        /*00ee*/ 	.short	(.L_39 - .L_38)
.L_38:
        /*00f0*/ 	.word	0x00000000


	//----- nvinfo : EIATTR_CBANK_PARAM_SIZE
	.align		4
.L_39:
        /*00f4*/ 	.byte	0x03, 0x19
        /*00f6*/ 	.short	0x0044


	//----- nvinfo : EIATTR_PARAM_CBANK
	.align		4
        /*00f8*/ 	.byte	0x04, 0x0a
        /*00fa*/ 	.short	(.L_41 - .L_40)
	.align		4
.L_40:
        /*00fc*/ 	.word	index@(.nv.constant0.run)
        /*0100*/ 	.short	0x0380
        /*0102*/ 	.short	0x0044


	//----- nvinfo : EIATTR_SW_WAR
	.align		4
.L_41:
        /*0104*/ 	.byte	0x04, 0x36
        /*0106*/ 	.short	(.L_43 - .L_42)
.L_42:
        /*0108*/ 	.word	0x00000008
.L_43:


//--------------------- .nv.callgraph             --------------------------
	.section	.nv.callgraph,"",@"SHT_CUDA_CALLGRAPH"
	.align	4
	.sectionentsize	8
	.align		4
        /*0000*/ 	.word	0x00000000
	.align		4
        /*0004*/ 	.word	0xffffffff
	.align		4
        /*0008*/ 	.word	0x00000000
	.align		4
        /*000c*/ 	.word	0xfffffffe
	.align		4
        /*0010*/ 	.word	0x00000000
	.align		4
        /*0014*/ 	.word	0xfffffffd
	.align		4
        /*0018*/ 	.word	0x00000000
	.align		4
        /*001c*/ 	.word	0xfffffffc


//--------------------- .text.run                 --------------------------
	.section	.text.run,"ax",@progbits
	.align	128
        .global         run
        .type           run,@function
        .size           run,(.L_x_83 - run)
        .other          run,@"STO_CUDA_ENTRY STV_DEFAULT"
run:
.text.run:
[----:B------:R-:W-:Y:S01]  /*0000*/  LDC R1, c[0x0][0x37c] ;  /* 0x0000df00ff017b82 */ /* 0x000fe20000000800 */
[----:B------:R-:W0:Y:S01]  /*0010*/  S2R R0, SR_TID.X ;  /* 0x0000000000007919 */ /* 0x000e220000002100 */
[----:B------:R-:W1:Y:S06]  /*0020*/  LDCU UR4, c[0x0][0x360] ;  /* 0x00006c00ff0477ac */ /* 0x000e6c0008000800 */
[----:B------:R-:W0:Y:S01]  /*0030*/  S2UR UR6, SR_CTAID.X ;  /* 0x00000000000679c3 */ /* 0x000e220000002500 */
[----:B------:R-:W2:Y:S07]  /*0040*/  LDCU UR7, c[0x0][0x380] ;  /* 0x00007000ff0777ac */ /* 0x000eae0008000800 */
[----:B------:R-:W0:Y:S01]  /*0050*/  LDC R3, c[0x0][0x360] ;  /* 0x0000d800ff037b82 */ /* 0x000e220000000800 */
[----:B------:R-:W1:Y:S02]  /*0060*/  LDCU UR5, c[0x0][0x370] ;  /* 0x00006e00ff0577ac */ /* 0x000e640008000800 */
[----:B-1----:R-:W-:Y:S01]  /*0070*/  UIMAD UR4, UR4, UR5, URZ ;  /* 0x00000005040472a4 */ /* 0x002fe2000f8e02ff */
[----:B0-----:R-:W-:-:S05]  /*0080*/  IMAD R0, R3, UR6, R0 ;  /* 0x0000000603007c24 */ /* 0x001fca000f8e0200 */
[----:B--2---:R-:W-:-:S13]  /*0090*/  ISETP.GE.AND P0, PT, R0, UR7, PT ;  /* 0x0000000700007c0c */ /* 0x004fda000bf06270 */
[----:B------:R-:W-:Y:S05]  /*00a0*/  @P0 EXIT ;  /* 0x000000000000094d */ /* 0x000fea0003800000 */
[----:B------:R-:W0:Y:S01]  /*00b0*/  LDCU.64 UR8, c[0x0][0x398] ;  /* 0x00007300ff0877ac */ /* 0x000e220008000a00 */
[----:B------:R-:W1:Y:S01]  /*00c0*/  LDCU UR10, c[0x0][0x394] ;  /* 0x00007280ff0a77ac */ /* 0x000e620008000800 */
[----:B------:R-:W2:Y:S01]  /*00d0*/  LDCU.64 UR12, c[0x0][0x358] ;  /* 0x00006b00ff0c77ac */ /* 0x000ea20008000a00 */
[----:B0-----:R-:W-:-:S04]  /*00e0*/  ULEA.HI UR5, UR9, UR9, URZ, 0x1 ;  /* 0x0000000909057291 */ /* 0x001fc8000f8f08ff */
[----:B------:R-:W-:Y:S02]  /*00f0*/  USHF.R.S32.HI UR6, URZ, 0x1, UR5 ;  /* 0x00000001ff067899 */ /* 0x000fe40008011405 */
[----:B-1----:R-:W-:Y:S02]  /*0100*/  UIMAD UR5, UR8, UR10, URZ ;  /* 0x0000000a080572a4 */ /* 0x002fe4000f8e02ff */
[----:B------:R-:W-:Y:S02]  /*0110*/  ULOP3.LUT UR7, URZ, UR10, URZ, 0x33, !UPT ;  /* 0x0000000aff077292 */ /* 0x000fe4000f8e33ff */
[----:B------:R-:W-:Y:S02]  /*0120*/  UISETP.GE.AND UP0, UPT, UR5, 0x1, UPT ;  /* 0x000000010500788c */ /* 0x000fe4000bf06270 */
[----:B------:R-:W-:Y:S02]  /*0130*/  UIADD3 UR8, UPT, UPT, UR10, -UR9, URZ ;  /* 0x800000090a087290 */ /* 0x000fe4000fffe0ff */
[----:B------:R-:W-:-:S02]  /*0140*/  UIMAD UR7, UR6, UR7, URZ ;  /* 0x00000007060772a4 */ /* 0x000fc4000f8e02ff */
[----:B------:R-:W-:-:S03]  /*0150*/  UIADD3 UR9, UPT, UPT, -UR6, UR10, URZ ;  /* 0x0000000a06097290 */ /* 0x000fc6000fffe1ff */
[----:B--2---:R-:W-:Y:S09]  /*0160*/  BRA.U !UP0, `(.L_x_0) ;  /* 0x0000003108887547 */ /* 0x004ff2000b800000 */
[----:B------:R-:W0:Y:S01]  /*0170*/  LDCU UR11, c[0x0][0x3b0] ;  /* 0x00007600ff0b77ac */ /* 0x000e220008000800 */
[C---:B------:R-:W-:Y:S01]  /*0180*/  IMAD R2, R0.reuse, UR5, RZ ;  /* 0x0000000500027c24 */ /* 0x040fe2000f8e02ff */
[----:B------:R-:W-:Y:S01]  /*0190*/  PRMT R6, RZ, 0x7610, R6 ;  /* 0x00007610ff067816 */ /* 0x000fe20000000006 */
[----:B------:R-:W-:Y:S01]  /*01a0*/  IMAD.MOV R5, RZ, RZ, -R0 ;  /* 0x000000ffff057224 */ /* 0x000fe200078e0a00 */
[----:B------:R-:W-:Y:S01]  /*01b0*/  PRMT R7, RZ, 0x7610, R7 ;  /* 0x00007610ff077816 */ /* 0x000fe20000000007 */
[----:B------:R-:W-:Y:S02]  /*01c0*/  IMAD.MOV.U32 R4, RZ, RZ, RZ ;  /* 0x000000ffff047224 */ /* 0x000fe400078e00ff */
[----:B0-----:R-:W-:Y:S01]  /*01d0*/  IMAD R3, R0, UR11, RZ ;  /* 0x0000000b00037c24 */ /* 0x001fe2000f8e02ff */
[----:B------:R-:W-:-:S03]  /*01e0*/  UIMAD UR10, UR4, UR11, URZ ;  /* 0x0000000b040a72a4 */ /* 0x000fc6000f8e02ff */
[----:B------:R-:W-:-:S09]  /*01f0*/  VIADD R9, R3, UR11 ;  /* 0x0000000b03097c36 */ /* 0x000fd20008000000 */
.L_x_43:
[----:B-1----:R-:W0:Y:S02]  /*0200*/  LDC.64 R20, c[0x0][0x3a0] ;  /* 0x0000e800ff147b82 */ /* 0x002e240000000a00 */
[----:B0-----:R-:W-:-:S05]  /*0210*/  IMAD.WIDE R20, R0, 0x4, R20 ;  /* 0x0000000400147825 */ /* 0x001fca00078e0214 */
[----:B--2---:R-:W2:Y:S01]  /*0220*/  LDG.E R23, desc[UR12][R20.64] ;  /* 0x0000000c14177981 */ /* 0x004ea2000c1e1900 */
[----:B------:R-:W-:Y:S01]  /*0230*/  IMAD.U32 R15, RZ, RZ, UR4 ;  /* 0x00000004ff0f7e24 */ /* 0x000fe2000f8e00ff */
[----:B---3--:R-:W-:Y:S01]  /*0240*/  PRMT R10, R2, 0x9910, RZ ;  /* 0x00009910020a7816 */ /* 0x008fe200000000ff */
[----:B------:R-:W-:Y:S01]  /*0250*/  UIADD3 UR11, UPT, UPT, -UR10, URZ, URZ ;  /* 0x000000ff0a0b7290 */ /* 0x000fe2000fffe1ff */
[----:B------:R-:W-:Y:S01]  /*0260*/  PRMT R16, R6, 0x9910, RZ ;  /* 0x0000991006107816 */ /* 0x000fe200000000ff */
[----:B------:R-:W-:Y:S01]  /*0270*/  IMAD R15, R15, UR5, RZ ;  /* 0x000000050f0f7c24 */ /* 0x000fe2000f8e02ff */
[----:B----4-:R-:W-:Y:S01]  /*0280*/  PRMT R18, R7, 0x9910, RZ ;  /* 0x0000991007127816 */ /* 0x010fe200000000ff */
[----:B------:R-:W-:Y:S01]  /*0290*/  IMAD.MOV R10, RZ, RZ, -R10 ;  /* 0x000000ffff0a7224 */ /* 0x000fe200078e0a0a */
[----:B------:R-:W-:Y:S01]  /*02a0*/  BSSY.RECONVERGENT B0, `(.L_x_1) ;  /* 0x0000237000007945 */ /* 0x000fe20003800200 */
[----:B------:R-:W-:-:S05]  /*02b0*/  IMAD.MOV R8, RZ, RZ, -R15 ;  /* 0x000000ffff087224 */ /* 0x000fca00078e0a0f */
[----:B------:R-:W-:Y:S01]  /*02c0*/  PRMT R11, R8, 0x9910, RZ ;  /* 0x00009910080b7816 */ /* 0x000fe200000000ff */
[----:B------:R-:W-:Y:S02]  /*02d0*/  IMAD.MOV.U32 R8, RZ, RZ, R10 ;  /* 0x000000ffff087224 */ /* 0x000fe400078e000a */
[----:B------:R-:W-:Y:S02]  /*02e0*/  IMAD R10, R4, UR11, RZ ;  /* 0x0000000b040a7c24 */ /* 0x000fe4000f8e02ff */
[C-C-:B------:R-:W-:Y:S02]  /*02f0*/  IMAD R16, R11.reuse, R16, R8.reuse ;  /* 0x000000100b107224 */ /* 0x140fe400078e0208 */
[----:B------:R-:W-:Y:S02]  /*0300*/  IMAD R18, R11, R18, R8 ;  /* 0x000000120b127224 */ /* 0x000fe400078e0208 */
[----:B------:R-:W-:Y:S01]  /*0310*/  IMAD.IADD R8, R10, 0x1, -R3 ;  /* 0x000000010a087824 */ /* 0x000fe200078e0a03 */
[----:B--2---:R-:W-:-:S13]  /*0320*/  ISETP.NE.AND P0, PT, R23, RZ, PT ;  /* 0x000000ff1700720c */ /* 0x004fda0003f05270 */
[----:B------:R-:W-:Y:S05]  /*0330*/  @P0 BRA `(.L_x_2) ;  /* 0x0000002000b40947 */ /* 0x000fea0003800000 */
[----:B------:R-:W-:Y:S01]  /*0340*/  VIADD R11, R2, UR5 ;  /* 0x00000005020b7c36 */ /* 0x000fe20008000000 */
[----:B------:R-:W-:Y:S01]  /*0350*/  BSSY.RECONVERGENT B1, `(.L_x_3) ;  /* 0x000009d000017945 */ /* 0x000fe20003800200 */
[CC--:B------:R-:W-:Y:S02]  /*0360*/  IMAD R10, R15.reuse, R4.reuse, R2 ;  /* 0x000000040f0a7224 */ /* 0x0c0fe400078e0202 */
[----:B------:R-:W-:Y:S02]  /*0370*/  HFMA2 R35, -RZ, RZ, 0, 0 ;  /* 0x00000000ff237431 */ /* 0x000fe400000001ff */
[----:B------:R-:W-:Y:S01]  /*0380*/  IMAD.MOV R13, RZ, RZ, -R15 ;  /* 0x000000ffff0d7224 */ /* 0x000fe200078e0a0f */
[----:B------:R-:W-:Y:S01]  /*0390*/  CS2R R24, SRZ ;  /* 0x0000000000187805 */ /* 0x000fe2000001ff00 */
[----:B------:R-:W-:Y:S02]  /*03a0*/  IMAD R11, R15, R4, R11 ;  /* 0x000000040f0b7224 */ /* 0x000fe400078e020b */
[----:B------:R-:W-:-:S02]  /*03b0*/  IMAD R13, R4, R13, RZ ;  /* 0x0000000d040d7224 */ /* 0x000fc400078e02ff */
[----:B------:R-:W-:Y:S01]  /*03c0*/  IMAD R12, R0, UR5, RZ ;  /* 0x00000005000c7c24 */ /* 0x000fe2000f8e02ff */
[----:B------:R-:W-:-:S04]  /*03d0*/  VIADDMNMX R11, R10, 0x1, R11, !PT ;  /* 0x000000010a0b7846 */ /* 0x000fc8000780010b */
[----:B------:R-:W-:Y:S01]  /*03e0*/  IADD3 R14, PT, PT, R2, -R11, -R13 ;  /* 0x8000000b020e7210 */ /* 0x000fe20007ffe80d */
[----:B------:R-:W-:Y:S02]  /*03f0*/  IMAD.IADD R17, R11, 0x1, R18 ;  /* 0x000000010b117824 */ /* 0x000fe400078e0212 */
[----:B------:R-:W-:Y:S01]  /*0400*/  IMAD.IADD R16, R16, 0x1, R11 ;  /* 0x0000000110107824 */ /* 0x000fe200078e020b */
[----:B------:R-:W-:Y:S01]  /*0410*/  ISETP.GT.U32.AND P0, PT, R14, -0x10, PT ;  /* 0xfffffff00e00780c */ /* 0x000fe20003f04070 */
[----:B------:R-:W-:-:S04]  /*0420*/  IMAD.IADD R14, R13, 0x1, -R2 ;  /* 0x000000010d0e7824 */ /* 0x000fc800078e0a02 */
[----:B------:R-:W-:-:S08]  /*0430*/  IMAD.IADD R18, R11, 0x1, R14 ;  /* 0x000000010b127824 */ /* 0x000fd000078e020e */
[----:B------:R-:W-:Y:S05]  /*0440*/  @P0 BRA `(.L_x_4) ;  /* 0x0000000800340947 */ /* 0x000fea0003800000 */
[----:B------:R-:W-:Y:S01]  /*0450*/  UIADD3 UR11, UPT, UPT, -UR4, URZ, URZ ;  /* 0x000000ff040b7290 */ /* 0x000fe2000fffe1ff */
[----:B------:R-:W-:Y:S01]  /*0460*/  IMAD.IADD R13, R5, 0x1, R0 ;  /* 0x00000001050d7824 */ /* 0x000fe200078e0200 */
[----:B------:R-:W-:Y:S01]  /*0470*/  LOP3.LUT R22, R18, 0xfffffff0, RZ, 0xc0, !PT ;  /* 0xfffffff012167812 */ /* 0x000fe200078ec0ff */
[----:B------:R-:W-:Y:S01]  /*0480*/  IMAD.MOV.U32 R35, RZ, RZ, RZ ;  /* 0x000000ffff237224 */ /* 0x000fe200078e00ff */
[----:B------:R-:W-:Y:S02]  /*0490*/  CS2R R24, SRZ ;  /* 0x0000000000187805 */ /* 0x000fe4000001ff00 */
[----:B------:R-:W-:-:S04]  /*04a0*/  IMAD R13, R4, UR11, R13 ;  /* 0x0000000b040d7c24 */ /* 0x000fc8000f8e020d */
[----:B------:R-:W-:-:S07]  /*04b0*/  IMAD R15, R13, UR5, -R22 ;  /* 0x000000050d0f7c24 */ /* 0x000fce000f8e0a16 */
.L_x_5:
[----:B------:R-:W0:Y:S02]  /*04c0*/  LDC.64 R42, c[0x0][0x388] ;  /* 0x0000e200ff2a7b82 */ /* 0x000e240000000a00 */
[----:B0-----:R-:W-:-:S05]  /*04d0*/  IMAD.WIDE R42, R12, 0x4, R42 ;  /* 0x000000040c2a7825 */ /* 0x001fca00078e022a */
[----:B------:R-:W2:Y:S04]  /*04e0*/  LDG.E R44, desc[UR12][R42.64] ;  /* 0x0000000c2a2c7981 */ /* 0x000ea8000c1e1900 */
[----:B------:R-:W3:Y:S04]  /*04f0*/  LDG.E R41, desc[UR12][R42.64+0x4] ;  /* 0x0000040c2a297981 */ /* 0x000ee8000c1e1900 */
[----:B------:R-:W4:Y:S04]  /*0500*/  LDG.E R40, desc[UR12][R42.64+0x8] ;  /* 0x0000080c2a287981 */ /* 0x000f28000c1e1900 */
[----:B------:R-:W5:Y:S04]  /*0510*/  LDG.E R39, desc[UR12][R42.64+0xc] ;  /* 0x00000c0c2a277981 */ /* 0x000f68000c1e1900 */
        /* <DEDUP_REMOVED lines=11> */
[----:B------:R-:W5:Y:S01]  /*05d0*/  LDG.E R28, desc[UR12][R42.64+0x3c] ;  /* 0x00003c0c2a1c7981 */ /* 0x000f62000c1e1900 */
[----:B------:R-:W-:-:S02]  /*05e0*/  VIADD R15, R15, 0x10 ;  /* 0x000000100f0f7836 */ /* 0x000fc40000000000 */
[----:B------:R-:W-:Y:S01]  /*05f0*/  VIADD R12, R12, 0x10 ;  /* 0x000000100c0c7836 */ /* 0x000fe20000000000 */
[----:B--2---:R-:W0:Y:S01]  /*0600*/  I2F.F64 R22, R44 ;  /* 0x0000002c00167312 */ /* 0x004e220000201c00 */
[----:B------:R-:W-:Y:S02]  /*0610*/  ISETP.GT.AND P0, PT, R44, RZ, PT ;  /* 0x000000ff2c00720c */ /* 0x000fe40003f04270 */
[----:B---3--:R-:W-:-:S05]  /*0620*/  ISETP.GT.AND P2, PT, R41, RZ, PT ;  /* 0x000000ff2900720c */ /* 0x008fca0003f44270 */
[----:B------:R-:W1:Y:S01]  /*0630*/  I2F.F64 R26, R41 ;  /* 0x00000029001a7312 */ /* 0x000e620000201c00 */
[----:B----4-:R-:W-:Y:S02]  /*0640*/  ISETP.GT.AND P6, PT, R40, RZ, PT ;  /* 0x000000ff2800720c */ /* 0x010fe40003fc4270 */
[----:B-----5:R-:W-:Y:S01]  /*0650*/  ISETP.GT.AND P5, PT, R39, RZ, PT ;  /* 0x000000ff2700720c */ /* 0x020fe20003fa4270 */
[----:B0-----:R-:W-:Y:S01]  /*0660*/  DADD R22, R22, R24 ;  /* 0x0000000016167229 */ /* 0x001fe20000000018 */
[----:B------:R-:W-:Y:S02]  /*0670*/  ISETP.GT.AND P4, PT, R38, RZ, PT ;  /* 0x000000ff2600720c */ /* 0x000fe40003f84270 */
[----:B------:R-:W-:Y:S02]  /*0680*/  ISETP.GT.AND P1, PT, R37, RZ, PT ;  /* 0x000000ff2500720c */ /* 0x000fe40003f24270 */
[----:B------:R-:W-:-:S05]  /*0690*/  ISETP.GT.AND P3, PT, R36, RZ, PT ;  /* 0x000000ff2400720c */ /* 0x000fca0003f64270 */
[----:B------:R-:W-:Y:S02]  /*06a0*/  FSEL R22, R22, R24, P0 ;  /* 0x0000001816167208 */ /* 0x000fe40000000000 */
[----:B------:R-:W-:Y:S02]  /*06b0*/  FSEL R23, R23, R25, P0 ;  /* 0x0000001917177208 */ /* 0x000fe40000000000 */
[----:B------:R-:W0:Y:S04]  /*06c0*/  I2F.F64 R24, R40 ;  /* 0x0000002800187312 */ /* 0x000e280000201c00 */
[----:B-1----:R-:W-:-:S10]  /*06d0*/  DADD R26, R26, R22 ;  /* 0x000000001a1a7229 */ /* 0x002fd40000000016 */
[----:B------:R-:W-:Y:S02]  /*06e0*/  FSEL R22, R26, R22, P2 ;  /* 0x000000161a167208 */ /* 0x000fe40001000000 */
[----:B------:R-:W-:Y:S02]  /*06f0*/  FSEL R23, R27, R23, P2 ;  /* 0x000000171b177208 */ /* 0x000fe40001000000 */
[----:B------:R-:W1:Y:S04]  /*0700*/  I2F.F64 R26, R39 ;  /* 0x00000027001a7312 */ /* 0x000e680000201c00 */
[----:B0-----:R-:W-:-:S10]  /*0710*/  DADD R24, R24, R22 ;  /* 0x0000000018187229 */ /* 0x001fd40000000016 */
[----:B------:R-:W-:Y:S02]  /*0720*/  FSEL R22, R24, R22, P6 ;  /* 0x0000001618167208 */ /* 0x000fe40003000000 */
[----:B------:R-:W-:Y:S02]  /*0730*/  FSEL R23, R25, R23, P6 ;  /* 0x0000001719177208 */ /* 0x000fe40003000000 */
[----:B------:R-:W0:Y:S04]  /*0740*/  I2F.F64 R24, R38 ;  /* 0x0000002600187312 */ /* 0x000e280000201c00 */
[----:B-1----:R-:W-:-:S10]  /*0750*/  DADD R26, R26, R22 ;  /* 0x000000001a1a7229 */ /* 0x002fd40000000016 */
[----:B------:R-:W-:Y:S02]  /*0760*/  FSEL R22, R26, R22, P5 ;  /* 0x000000161a167208 */ /* 0x000fe40002800000 */
[----:B------:R-:W-:-:S06]  /*0770*/  FSEL R23, R27, R23, P5 ;  /* 0x000000171b177208 */ /* 0x000fcc0002800000 */
[----:B0-----:R-:W-:Y:S01]  /*0780*/  DADD R26, R24, R22 ;  /* 0x00000000181a7229 */ /* 0x001fe20000000016 */
[----:B------:R0:W1:Y:S09]  /*0790*/  I2F.F64 R24, R37 ;  /* 0x0000002500187312 */ /* 0x0000720000201c00 */
[----:B------:R-:W-:Y:S01]  /*07a0*/  FSEL R22, R26, R22, P4 ;  /* 0x000000161a167208 */ /* 0x000fe20002000000 */
[----:B0-----:R-:W-:Y:S01]  /*07b0*/  VIADD R37, R35, 0x1 ;  /* 0x0000000123257836 */ /* 0x001fe20000000000 */
[----:B------:R-:W-:Y:S01]  /*07c0*/  FSEL R23, R27, R23, P4 ;  /* 0x000000171b177208 */ /* 0x000fe20002000000 */
[----:B------:R-:W-:Y:S01]  /*07d0*/  @!P0 IMAD.MOV R37, RZ, RZ, R35 ;  /* 0x000000ffff258224 */ /* 0x000fe200078e0223 */
[----:B------:R-:W-:-:S04]  /*07e0*/  ISETP.GT.AND P0, PT, R34, RZ, PT ;  /* 0x000000ff2200720c */ /* 0x000fc80003f04270 */
[----:B-1----:R-:W-:Y:S01]  /*07f0*/  DADD R26, R24, R22 ;  /* 0x00000000181a7229 */ /* 0x002fe20000000016 */
[----:B------:R-:W0:Y:S09]  /*0800*/  I2F.F64 R24, R36 ;  /* 0x0000002400187312 */ /* 0x000e320000201c00 */
[----:B------:R-:W-:-:S02]  /*0810*/  FSEL R22, R26, R22, P1 ;  /* 0x000000161a167208 */ /* 0x000fc40000800000 */
        /* <DEDUP_REMOVED lines=9> */
[----:B------:R0:W1:Y:S09]  /*08b0*/  I2F.F64 R24, R33 ;  /* 0x0000002100187312 */ /* 0x0000720000201c00 */
[----:B------:R-:W-:-:S02]  /*08c0*/  FSEL R22, R26, R22, P0 ;  /* 0x000000161a167208 */ /* 0x000fc40000000000 */
[----:B------:R-:W-:Y:S02]  /*08d0*/  FSEL R23, R27, R23, P0 ;  /* 0x000000171b177208 */ /* 0x000fe40000000000 */
[----:B0-----:R-:W-:Y:S01]  /*08e0*/  IADD3 R33, PT, PT, R34, 0x1, RZ ;  /* 0x0000000122217810 */ /* 0x001fe20007ffe0ff */
[----:B------:R-:W-:Y:S01]  /*08f0*/  @!P6 IMAD.MOV R33, RZ, RZ, R34 ;  /* 0x000000ffff21e224 */ /* 0x000fe200078e0222 */
[----:B------:R-:W-:Y:S02]  /*0900*/  ISETP.GT.AND P6, PT, R32, RZ, PT ;  /* 0x000000ff2000720c */ /* 0x000fe40003fc4270 */
[----:B-1----:R-:W-:Y:S01]  /*0910*/  DADD R26, R24, R22 ;  /* 0x00000000181a7229 */ /* 0x002fe20000000016 */
[----:B------:R-:W-:Y:S01]  /*0920*/  VIADD R34, R33, 0x1 ;  /* 0x0000000121227836 */ /* 0x000fe20000000000 */
[----:B------:R0:W1:Y:S01]  /*0930*/  I2F.F64 R24, R32 ;  /* 0x0000002000187312 */ /* 0x0000620000201c00 */
[----:B------:R-:W-:-:S07]  /*0940*/  @!P5 IMAD.MOV R34, RZ, RZ, R33 ;  /* 0x000000ffff22d224 */ /* 0x000fce00078e0221 */
[----:B------:R-:W-:Y:S01]  /*0950*/  FSEL R22, R26, R22, P2 ;  /* 0x000000161a167208 */ /* 0x000fe20001000000 */
[----:B0-----:R-:W-:Y:S01]  /*0960*/  VIADD R32, R34, 0x1 ;  /* 0x0000000122207836 */ /* 0x001fe20000000000 */
[----:B------:R-:W-:Y:S01]  /*0970*/  FSEL R23, R27, R23, P2 ;  /* 0x000000171b177208 */ /* 0x000fe20001000000 */
[----:B------:R-:W-:Y:S01]  /*0980*/  @!P4 IMAD.MOV R32, RZ, RZ, R34 ;  /* 0x000000ffff20c224 */ /* 0x000fe200078e0222 */
[----:B------:R-:W-:-:S04]  /*0990*/  ISETP.GT.AND P4, PT, R31, RZ, PT ;  /* 0x000000ff1f00720c */ /* 0x000fc80003f84270 */
[----:B-1----:R-:W-:Y:S01]  /*09a0*/  DADD R26, R24, R22 ;  /* 0x00000000181a7229 */ /* 0x002fe20000000016 */
[----:B------:R0:W1:Y:S09]  /*09b0*/  I2F.F64 R24, R31 ;  /* 0x0000001f00187312 */ /* 0x0000720000201c00 */
[----:B------:R-:W-:Y:S01]  /*09c0*/  FSEL R22, R26, R22, P6 ;  /* 0x000000161a167208 */ /* 0x000fe20003000000 */
[----:B0-----:R-:W-:Y:S01]  /*09d0*/  VIADD R31, R32, 0x1 ;  /* 0x00000001201f7836 */ /* 0x001fe20000000000 */
[----:B------:R-:W-:Y:S01]  /*09e0*/  FSEL R23, R27, R23, P6 ;  /* 0x000000171b177208 */ /* 0x000fe20003000000 */
[----:B------:R-:W-:Y:S01]  /*09f0*/  @!P1 IMAD.MOV R31, RZ, RZ, R32 ;  /* 0x000000ffff1f9224 */ /* 0x000fe200078e0220 */
[----:B------:R-:W-:-:S03]  /*0a00*/  ISETP.GT.AND P1, PT, R30, RZ, PT ;  /* 0x000000ff1e00720c */ /* 0x000fc60003f24270 */
[----:B------:R-:W-:Y:S01]  /*0a10*/  VIADD R32, R31, 0x1 ;  /* 0x000000011f207836 */ /* 0x000fe20000000000 */
[----:B-1----:R-:W-:Y:S01]  /*0a20*/  DADD R26, R24, R22 ;  /* 0x00000000181a7229 */ /* 0x002fe20000000016 */
[----:B------:R-:W-:Y:S01]  /*0a30*/  @!P3 IMAD.MOV R32, RZ, RZ, R31 ;  /* 0x000000ffff20b224 */ /* 0x000fe200078e021f */
[----:B------:R0:W1:Y:S08]  /*0a40*/  I2F.F64 R24, R30 ;  /* 0x0000001e00187312 */ /* 0x0000700000201c00 */
[----:B------:R-:W-:Y:S01]  /*0a50*/  FSEL R22, R26, R22, P4 ;  /* 0x000000161a167208 */ /* 0x000fe20002000000 */
[----:B0-----:R-:W-:Y:S01]  /*0a60*/  VIADD R30, R32, 0x1 ;  /* 0x00000001201e7836 */ /* 0x001fe20000000000 */
[----:B------:R-:W-:-:S02]  /*0a70*/  FSEL R23, R27, R23, P4 ;  /* 0x000000171b177208 */ /* 0x000fc40002000000 */
[----:B------:R-:W-:Y:S02]  /*0a80*/  @!P0 IADD3 R30, PT, PT, R32, RZ, RZ ;  /* 0x000000ff201e8210 */ /* 0x000fe40007ffe0ff */
[----:B------:R-:W-:Y:S02]  /*0a90*/  ISETP.GT.AND P0, PT, R29, RZ, PT ;  /* 0x000000ff1d00720c */ /* 0x000fe40003f04270 */
[----:B-1----:R-:W-:Y:S01]  /*0aa0*/  DADD R26, R24, R22 ;  /* 0x00000000181a7229 */ /* 0x002fe20000000016 */
[----:B------:R-:W-:Y:S01]  /*0ab0*/  VIADD R31, R30, 0x1 ;  /* 0x000000011e1f7836 */ /* 0x000fe20000000000 */
[----:B------:R0:W1:Y:S01]  /*0ac0*/  I2F.F64 R24, R29 ;  /* 0x0000001d00187312 */ /* 0x0000620000201c00 */
[----:B------:R-:W-:Y:S01]  /*0ad0*/  @!P2 IMAD.MOV R31, RZ, RZ, R30 ;  /* 0x000000ffff1fa224 */ /* 0x000fe200078e021e */
[----:B------:R-:W-:-:S06]  /*0ae0*/  ISETP.GT.AND P2, PT, R19, RZ, PT ;  /* 0x000000ff1300720c */ /* 0x000fcc0003f44270 */
[----:B------:R-:W-:Y:S01]  /*0af0*/  FSEL R22, R26, R22, P1 ;  /* 0x000000161a167208 */ /* 0x000fe20000800000 */
[----:B0-----:R-:W-:Y:S01]  /*0b00*/  VIADD R29, R31, 0x1 ;  /* 0x000000011f1d7836 */ /* 0x001fe20000000000 */
[----:B------:R-:W-:Y:S01]  /*0b10*/  FSEL R23, R27, R23, P1 ;  /* 0x000000171b177208 */ /* 0x000fe20000800000 */
[----:B------:R-:W-:-:S04]  /*0b20*/  @!P6 IMAD.MOV R29, RZ, RZ, R31 ;  /* 0x000000ffff1de224 */ /* 0x000fc800078e021f */
[----:B------:R-:W-:Y:S01]  /*0b30*/  VIADD R30, R29, 0x1 ;  /* 0x000000011d1e7836 */ /* 0x000fe20000000000 */
[----:B-1----:R-:W-:Y:S01]  /*0b40*/  DADD R26, R24, R22 ;  /* 0x00000000181a7229 */ /* 0x002fe20000000016 */
[----:B------:R-:W-:Y:S01]  /*0b50*/  @!P4 IMAD.MOV R30, RZ, RZ, R29 ;  /* 0x000000ffff1ec224 */ /* 0x000fe200078e021d */
[----:B------:R0:W1:Y:S08]  /*0b60*/  I2F.F64 R24, R19 ;  /* 0x0000001300187312 */ /* 0x0000700000201c00 */
        /* <DEDUP_REMOVED lines=8> */
[----:B------:R0:W1:Y:S01]  /*0bf0*/  I2F.F64 R24, R13 ;  /* 0x0000000d00187312 */ /* 0x0000620000201c00 */
[----:B------:R-:W-:-:S07]  /*0c00*/  ISETP.GT.AND P0, PT, R13, RZ, PT ;  /* 0x000000ff0d00720c */ /* 0x000fce0003f04270 */
[----:B------:R-:W-:Y:S02]  /*0c10*/  FSEL R22, R26, R22, P2 ;  /* 0x000000161a167208 */ /* 0x000fe40001000000 */
[----:B------:R-:W-:Y:S02]  /*0c20*/  FSEL R23, R27, R23, P2 ;  /* 0x000000171b177208 */ /* 0x000fe40001000000 */
[----:B0-----:R-:W-:Y:S01]  /*0c30*/  IADD3 R13, PT, PT, R29, 0x1, RZ ;  /* 0x000000011d0d7810 */ /* 0x001fe20007ffe0ff */
[----:B------:R-:W-:-:S03]  /*0c40*/  @!P2 IMAD.MOV R13, RZ, RZ, R29 ;  /* 0x000000ffff0da224 */ /* 0x000fc600078e021d */
[----:B-1----:R-:W-:Y:S01]  /*0c50*/  DADD R26, R24, R22 ;  /* 0x00000000181a7229 */ /* 0x002fe20000000016 */
[----:B------:R-:W-:Y:S01]  /*0c60*/  VIADD R19, R13, 0x1 ;  /* 0x000000010d137836 */ /* 0x000fe20000000000 */
[----:B------:R-:W0:Y:S01]  /*0c70*/  I2F.F64 R24, R28 ;  /* 0x0000001c00187312 */ /* 0x000e220000201c00 */
[----:B------:R-:W-:-:S04]  /*0c80*/  @!P0 IMAD.MOV R19, RZ, RZ, R13 ;  /* 0x000000ffff138224 */ /* 0x000fc800078e020d */
[----:B------:R-:W-:Y:S02]  /*0c90*/  VIADD R35, R19, 0x1 ;  /* 0x0000000113237836 */ /* 0x000fe40000000000 */
[----:B------:R-:W-:Y:S01]  /*0ca0*/  @!P1 IMAD.MOV R35, RZ, RZ, R19 ;  /* 0x000000ffff239224 */ /* 0x000fe200078e0213 */
[----:B------:R-:W-:Y:S02]  /*0cb0*/  FSEL R22, R26, R22, P0 ;  /* 0x000000161a167208 */ /* 0x000fe40000000000 */
[----:B------:R-:W-:Y:S02]  /*0cc0*/  FSEL R23, R27, R23, P0 ;  /* 0x000000171b177208 */ /* 0x000fe40000000000 */
[----:B------:R-:W-:-:S04]  /*0cd0*/  ISETP.NE.AND P0, PT, R15, RZ, PT ;  /* 0x000000ff0f00720c */ /* 0x000fc80003f05270 */
[----:B0-----:R-:W-:-:S10]  /*0ce0*/  DADD R24, R24, R22 ;  /* 0x0000000018187229 */ /* 0x001fd40000000016 */
[----:B------:R-:W-:Y:S02]  /*0cf0*/  FSEL R24, R24, R22, P1 ;  /* 0x0000001618187208 */ /* 0x000fe40000800000 */
[----:B------:R-:W-:Y:S01]  /*0d00*/  FSEL R25, R25, R23, P1 ;  /* 0x0000001719197208 */ /* 0x000fe20000800000 */
[----:B------:R-:W-:Y:S06]  /*0d10*/  @P0 BRA `(.L_x_5) ;  /* 0xfffffff400e80947 */ /* 0x000fec000383ffff */
.L_x_4:
[----:B------:R-:W-:Y:S05]  /*0d20*/  BSYNC.RECONVERGENT B1 ;  /* 0x0000000000017941 */ /* 0x000fea0003800200 */
.L_x_3:
[----:B------:R-:W-:Y:S01]  /*0d30*/  LOP3.LUT P0, RZ, R18, 0xf, RZ, 0xc0, !PT ;  /* 0x0000000f12ff7812 */ /* 0x000fe2000780c0ff */
[----:B------:R-:W-:Y:S01]  /*0d40*/  BSSY.RECONVERGENT B1, `(.L_x_6) ;  /* 0x0000097000017945 */ /* 0x000fe20003800200 */
[----:B------:R-:W-:Y:S01]  /*0d50*/  LOP3.LUT R16, R16, 0x7, RZ, 0xc0, !PT ;  /* 0x0000000710107812 */ /* 0x000fe200078ec0ff */
[----:B------:R-:W-:Y:S01]  /*0d60*/  IMAD.IADD R19, R11, 0x1, -R10 ;  /* 0x000000010b137824 */ /* 0x000fe200078e0a0a */
[----:B------:R-:W-:-:S03]  /*0d70*/  LOP3.LUT R17, R17, 0xf, RZ, 0xc0, !PT ;  /* 0x0000000f11117812 */ /* 0x000fc600078ec0ff */
[----:B------:R-:W-:Y:S02]  /*0d80*/  VIADD R15, R16, 0xffffffff ;  /* 0xffffffff100f7836 */ /* 0x000fe40000000000 */
[----:B------:R-:W-:-:S04]  /*0d90*/  VIADD R18, R17, 0xffffffff ;  /* 0xffffffff11127836 */ /* 0x000fc80000000000 */
[----:B------:R-:W-:Y:S05]  /*0da0*/  @!P0 BRA `(.L_x_7) ;  /* 0x0000000800408947 */ /* 0x000fea0003800000 */
[----:B------:R-:W-:Y:S01]  /*0db0*/  ISETP.GE.U32.AND P0, PT, R18, 0x7, PT ;  /* 0x000000071200780c */ /* 0x000fe20003f06070 */
[----:B------:R-:W-:-:S12]  /*0dc0*/  BSSY.RECONVERGENT B2, `(.L_x_8) ;  /* 0x0000045000027945 */ /* 0x000fd80003800200 */
[----:B------:R-:W-:Y:S05]  /*0dd0*/  @!P0 BRA `(.L_x_9) ;  /* 0x00000004000c8947 */ /* 0x000fea0003800000 */
        /* <DEDUP_REMOVED lines=9> */
[----:B------:R-:W5:Y:S01]  /*0e70*/  LDG.E R29, desc[UR12][R36.64+0x1c] ;  /* 0x00001c0c241d7981 */ /* 0x000f62000c1e1900 */
[----:B------:R-:W-:Y:S01]  /*0e80*/  VIADD R12, R12, 0x8 ;  /* 0x000000080c0c7836 */ /* 0x000fe20000000000 */
[----:B--2---:R-:W0:Y:S01]  /*0e90*/  I2F.F64.U32 R22, R33 ;  /* 0x0000002100167312 */ /* 0x004e220000201800 */
[----:B------:R-:W-:-:S02]  /*0ea0*/  ISETP.GT.AND P0, PT, R33, RZ, PT ;  /* 0x000000ff2100720c */ /* 0x000fc40003f04270 */
[----:B---3--:R-:W-:-:S05]  /*0eb0*/  ISETP.GT.AND P1, PT, R34, RZ, PT ;  /* 0x000000ff2200720c */ /* 0x008fca0003f24270 */
[----:B------:R-:W1:Y:S01]  /*0ec0*/  I2F.F64.U32 R26, R34 ;  /* 0x00000022001a7312 */ /* 0x000e620000201800 */
[----:B----4-:R-:W-:Y:S02]  /*0ed0*/  ISETP.GT.AND P2, PT, R32, RZ, PT ;  /* 0x000000ff2000720c */ /* 0x010fe40003f44270 */
[----:B-----5:R-:W-:Y:S01]  /*0ee0*/  ISETP.GT.AND P3, PT, R28, RZ, PT ;  /* 0x000000ff1c00720c */ /* 0x020fe20003f64270 */
[----:B0-----:R-:W-:-:S10]  /*0ef0*/  DADD R22, R24, R22 ;  /* 0x0000000018167229 */ /* 0x001fd40000000016 */
[----:B------:R-:W-:Y:S02]  /*0f00*/  FSEL R22, R22, R24, P0 ;  /* 0x0000001816167208 */ /* 0x000fe40000000000 */
[----:B------:R-:W-:Y:S02]  /*0f10*/  FSEL R23, R23, R25, P0 ;  /* 0x0000001917177208 */ /* 0x000fe40000000000 */
[----:B------:R0:W2:Y:S04]  /*0f20*/  I2F.F64.U32 R24, R32 ;  /* 0x0000002000187312 */ /* 0x0000a80000201800 */
[----:B-1----:R-:W-:Y:S01]  /*0f30*/  DADD R26, R26, R22 ;  /* 0x000000001a1a7229 */ /* 0x002fe20000000016 */
[----:B0-----:R-:W-:Y:S01]  /*0f40*/  IADD3 R32, PT, PT, R35, 0x1, RZ ;  /* 0x0000000123207810 */ /* 0x001fe20007ffe0ff */
[----:B------:R-:W-:Y:S01]  /*0f50*/  @!P0 IMAD.MOV R32, RZ, RZ, R35 ;  /* 0x000000ffff208224 */ /* 0x000fe200078e0223 */
[----:B------:R-:W-:-:S07]  /*0f60*/  ISETP.GT.AND P0, PT, R31, RZ, PT ;  /* 0x000000ff1f00720c */ /* 0x000fce0003f04270 */
[----:B------:R-:W-:Y:S02]  /*0f70*/  FSEL R22, R26, R22, P1 ;  /* 0x000000161a167208 */ /* 0x000fe40000800000 */
[----:B------:R-:W-:Y:S02]  /*0f80*/  FSEL R23, R27, R23, P1 ;  /* 0x000000171b177208 */ /* 0x000fe40000800000 */
[----:B------:R0:W1:Y:S04]  /*0f90*/  I2F.F64.U32 R26, R28 ;  /* 0x0000001c001a7312 */ /* 0x0000680000201800 */
[----:B--2---:R-:W-:Y:S01]  /*0fa0*/  DADD R24, R24, R22 ;  /* 0x0000000018187229 */ /* 0x004fe20000000016 */
[----:B0-----:R-:W-:Y:S02]  /*0fb0*/  VIADD R28, R32, 0x1 ;  /* 0x00000001201c7836 */ /* 0x001fe40000000000 */
[----:B------:R-:W-:Y:S01]  /*0fc0*/  @!P1 IMAD.MOV R28, RZ, RZ, R32 ;  /* 0x000000ffff1c9224 */ /* 0x000fe200078e0220 */
[----:B------:R-:W-:-:S06]  /*0fd0*/  ISETP.GT.AND P1, PT, R30, RZ, PT ;  /* 0x000000ff1e00720c */ /* 0x000fcc0003f24270 */
[----:B------:R-:W-:Y:S02]  /*0fe0*/  FSEL R22, R24, R22, P2 ;  /* 0x0000001618167208 */ /* 0x000fe40001000000 */
[----:B------:R-:W-:Y:S02]  /*0ff0*/  FSEL R23, R25, R23, P2 ;  /* 0x0000001719177208 */ /* 0x000fe40001000000 */
[----:B------:R0:W2:Y:S04]  /*1000*/  I2F.F64.U32 R24, R31 ;  /* 0x0000001f00187312 */ /* 0x0000a80000201800 */
[----:B-1----:R-:W-:Y:S01]  /*1010*/  DADD R26, R26, R22 ;  /* 0x000000001a1a7229 */ /* 0x002fe20000000016 */
[----:B0-----:R-:W-:Y:S02]  /*1020*/  VIADD R31, R28, 0x1 ;  /* 0x000000011c1f7836 */ /* 0x001fe40000000000 */
[----:B------:R-:W-:-:S07]  /*1030*/  @!P2 IMAD.MOV R31, RZ, RZ, R28 ;  /* 0x000000ffff1fa224 */ /* 0x000fce00078e021c */
[----:B------:R-:W-:Y:S01]  /*1040*/  FSEL R22, R26, R22, P3 ;  /* 0x000000161a167208 */ /* 0x000fe20001800000 */
[----:B------:R-:W-:Y:S01]  /*1050*/  VIADD R28, R31, 0x1 ;  /* 0x000000011f1c7836 */ /* 0x000fe20000000000 */
[----:B------:R-:W-:Y:S01]  /*1060*/  FSEL R23, R27, R23, P3 ;  /* 0x000000171b177208 */ /* 0x000fe20001800000 */
[----:B------:R-:W-:Y:S01]  /*1070*/  @!P3 IMAD.MOV R28, RZ, RZ, R31 ;  /* 0x000000ffff1cb224 */ /* 0x000fe200078e021f */
[----:B------:R0:W1:Y:S04]  /*1080*/  I2F.F64.U32 R26, R30 ;  /* 0x0000001e001a7312 */ /* 0x0000680000201800 */
[----:B--2---:R-:W-:Y:S01]  /*1090*/  DADD R24, R24, R22 ;  /* 0x0000000018187229 */ /* 0x004fe20000000016 */
[----:B0-----:R-:W-:Y:S02]  /*10a0*/  VIADD R30, R28, 0x1 ;  /* 0x000000011c1e7836 */ /* 0x001fe40000000000 */
[----:B------:R-:W-:-:S07]  /*10b0*/  @!P0 IMAD.MOV R30, RZ, RZ, R28 ;  /* 0x000000ffff1e8224 */ /* 0x000fce00078e021c */
[----:B------:R-:W-:Y:S02]  /*10c0*/  FSEL R22, R24, R22, P0 ;  /* 0x0000001618167208 */ /* 0x000fe40000000000 */
[----:B------:R-:W-:Y:S02]  /*10d0*/  FSEL R23, R25, R23, P0 ;  /* 0x0000001719177208 */ /* 0x000fe40000000000 */
[----:B------:R0:W2:Y:S01]  /*10e0*/  I2F.F64.U32 R24, R13 ;  /* 0x0000000d00187312 */ /* 0x0000a20000201800 */
[----:B------:R-:W-:-:S03]  /*10f0*/  ISETP.GT.AND P0, PT, R13, RZ, PT ;  /* 0x000000ff0d00720c */ /* 0x000fc60003f04270 */
[----:B-1----:R-:W-:Y:S01]  /*1100*/  DADD R26, R26, R22 ;  /* 0x000000001a1a7229 */ /* 0x002fe20000000016 */
[C---:B0-----:R-:W-:Y:S01]  /*1110*/  VIADD R13, R30.reuse, 0x1 ;  /* 0x000000011e0d7836 */ /* 0x041fe20000000000 */
[----:B------:R-:W-:-:S08]  /*1120*/  @!P1 IADD3 R13, PT, PT, R30, RZ, RZ ;  /* 0x000000ff1e0d9210 */ /* 0x000fd00007ffe0ff */
[----:B------:R-:W-:Y:S02]  /*1130*/  FSEL R22, R26, R22, P1 ;  /* 0x000000161a167208 */ /* 0x000fe40000800000 */
[----:B------:R-:W-:Y:S02]  /*1140*/  FSEL R23, R27, R23, P1 ;  /* 0x000000171b177208 */ /* 0x000fe40000800000 */
[----:B------:R-:W-:-:S04]  /*1150*/  ISETP.GT.AND P1, PT, R29, RZ, PT ;  /* 0x000000ff1d00720c */ /* 0x000fc80003f24270 */
[----:B--2---:R-:W-:Y:S01]  /*1160*/  DADD R26, R24, R22 ;  /* 0x00000000181a7229 */ /* 0x004fe20000000016 */
[----:B------:R-:W0:Y:S09]  /*1170*/  I2F.F64.U32 R24, R29 ;  /* 0x0000001d00187312 */ /* 0x000e320000201800 */
[----:B------:R-:W-:Y:S01]  /*1180*/  FSEL R22, R26, R22, P0 ;  /* 0x000000161a167208 */ /* 0x000fe20000000000 */
[----:B------:R-:W-:Y:S01]  /*1190*/  VIADD R26, R13, 0x1 ;  /* 0x000000010d1a7836 */ /* 0x000fe20000000000 */
[----:B------:R-:W-:Y:S01]  /*11a0*/  FSEL R23, R27, R23, P0 ;  /* 0x000000171b177208 */ /* 0x000fe20000000000 */
[----:B------:R-:W-:-:S04]  /*11b0*/  @!P0 IMAD.MOV R26, RZ, RZ, R13 ;  /* 0x000000ffff1a8224 */ /* 0x000fc800078e020d */
[----:B------:R-:W-:Y:S01]  /*11c0*/  VIADD R35, R26, 0x1 ;  /* 0x000000011a237836 */ /* 0x000fe20000000000 */
[----:B0-----:R-:W-:Y:S01]  /*11d0*/  DADD R24, R24, R22 ;  /* 0x0000000018187229 */ /* 0x001fe20000000016 */
[----:B------:R-:W-:-:S09]  /*11e0*/  @!P1 IMAD.MOV R35, RZ, RZ, R26 ;  /* 0x000000ffff239224 */ /* 0x000fd200078e021a */
[----:B------:R-:W-:Y:S02]  /*11f0*/  FSEL R24, R24, R22, P1 ;  /* 0x0000001618187208 */ /* 0x000fe40000800000 */
[----:B------:R-:W-:-:S07]  /*1200*/  FSEL R25, R25, R23, P1 ;  /* 0x0000001719197208 */ /* 0x000fce0000800000 */
.L_x_9:
[----:B------:R-:W-:Y:S05]  /*1210*/  BSYNC.RECONVERGENT B2 ;  /* 0x0000000000027941 */ /* 0x000fea0003800200 */
.L_x_8:
[----:B------:R-:W-:-:S13]  /*1220*/  LOP3.LUT P0, RZ, R17, 0x7, RZ, 0xc0, !PT ;  /* 0x0000000711ff7812 */ /* 0x000fda000780c0ff */
[----:B------:R-:W-:Y:S05]  /*1230*/  @!P0 BRA `(.L_x_7) ;  /* 0x00000004001c8947 */ /* 0x000fea0003800000 */
[----:B------:R-:W-:Y:S01]  /*1240*/  ISETP.GE.U32.AND P0, PT, R15, 0x3, PT ;  /* 0x000000030f00780c */ /* 0x000fe20003f06070 */
[----:B------:R-:W-:Y:S01]  /*1250*/  BSSY.RECONVERGENT B2, `(.L_x_10) ;  /* 0x0000027000027945 */ /* 0x000fe20003800200 */
[----:B------:R-:W-:-:S04]  /*1260*/  LOP3.LUT R13, R16, 0x3, RZ, 0xc0, !PT ;  /* 0x00000003100d7812 */ /* 0x000fc800078ec0ff */
[----:B------:R-:W-:-:S07]  /*1270*/  ISETP.NE.AND P1, PT, R13, RZ, PT ;  /* 0x000000ff0d00720c */ /* 0x000fce0003f25270 */
[----:B------:R-:W-:Y:S06]  /*1280*/  @!P0 BRA `(.L_x_11) ;  /* 0x00000000008c8947 */ /* 0x000fec0003800000 */
[----:B------:R-:W0:Y:S02]  /*1290*/  LDC.64 R30, c[0x0][0x388] ;  /* 0x0000e200ff1e7b82 */ /* 0x000e240000000a00 */
[----:B0-----:R-:W-:-:S05]  /*12a0*/  IMAD.WIDE R30, R12, 0x4, R30 ;  /* 0x000000040c1e7825 */ /* 0x001fca00078e021e */
[----:B------:R-:W2:Y:S04]  /*12b0*/  LDG.E R32, desc[UR12][R30.64] ;  /* 0x0000000c1e207981 */ /* 0x000ea8000c1e1900 */
[----:B------:R-:W3:Y:S04]  /*12c0*/  LDG.E R33, desc[UR12][R30.64+0x4] ;  /* 0x0000040c1e217981 */ /* 0x000ee8000c1e1900 */
[----:B------:R-:W4:Y:S04]  /*12d0*/  LDG.E R29, desc[UR12][R30.64+0x8] ;  /* 0x0000080c1e1d7981 */ /* 0x000f28000c1e1900 */
[----:B------:R0:W5:Y:S01]  /*12e0*/  LDG.E R28, desc[UR12][R30.64+0xc] ;  /* 0x00000c0c1e1c7981 */ /* 0x000162000c1e1900 */
[----:B------:R-:W-:-:S02]  /*12f0*/  VIADD R12, R12, 0x4 ;  /* 0x000000040c0c7836 */ /* 0x000fc40000000000 */
[----:B0-----:R-:W-:Y:S01]  /*1300*/  VIADD R30, R35, 0x1 ;  /* 0x00000001231e7836 */ /* 0x001fe20000000000 */
[----:B--2---:R-:W0:Y:S01]  /*1310*/  I2F.F64.U32 R26, R32 ;  /* 0x00000020001a7312 */ /* 0x004e220000201800 */
[----:B------:R-:W-:Y:S02]  /*1320*/  ISETP.GT.AND P0, PT, R32, RZ, PT ;  /* 0x000000ff2000720c */ /* 0x000fe40003f04270 */
[----:B---3--:R-:W-:-:S05]  /*1330*/  ISETP.GT.AND P2, PT, R33, RZ, PT ;  /* 0x000000ff2100720c */ /* 0x008fca0003f44270 */
[----:B------:R-:W1:Y:S06]  /*1340*/  I2F.F64.U32 R22, R33 ;  /* 0x0000002100167312 */ /* 0x000e6c0000201800 */
[----:B------:R-:W-:Y:S01]  /*1350*/  @!P0 IMAD.MOV R30, RZ, RZ, R35 ;  /* 0x000000ffff1e8224 */ /* 0x000fe200078e0223 */
[----:B0-----:R-:W-:-:S03]  /*1360*/  DADD R26, R24, R26 ;  /* 0x00000000181a7229 */ /* 0x001fc6000000001a */
[----:B------:R-:W-:Y:S02]  /*1370*/  VIADD R31, R30, 0x1 ;  /* 0x000000011e1f7836 */ /* 0x000fe40000000000 */
[----:B------:R-:W-:-:S05]  /*1380*/  @!P2 IMAD.MOV R31, RZ, RZ, R30 ;  /* 0x000000ffff1fa224 */ /* 0x000fca00078e021e */
[----:B------:R-:W-:Y:S02]  /*1390*/  FSEL R26, R26, R24, P0 ;  /* 0x000000181a1a7208 */ /* 0x000fe40000000000 */
[----:B------:R-:W-:Y:S02]  /*13a0*/  FSEL R27, R27, R25, P0 ;  /* 0x000000191b1b7208 */ /* 0x000fe40000000000 */
[----:B----4-:R-:W0:Y:S01]  /*13b0*/  I2F.F64.U32 R24, R29 ;  /* 0x0000001d00187312 */ /* 0x010e220000201800 */
[----:B------:R-:W-:-:S03]  /*13c0*/  ISETP.GT.AND P0, PT, R29, RZ, PT ;  /* 0x000000ff1d00720c */ /* 0x000fc60003f04270 */
[----:B-1----:R-:W-:-:S10]  /*13d0*/  DADD R22, R22, R26 ;  /* 0x0000000016167229 */ /* 0x002fd4000000001a */
[----:B------:R-:W-:Y:S02]  /*13e0*/  FSEL R22, R22, R26, P2 ;  /* 0x0000001a16167208 */ /* 0x000fe40001000000 */
[----:B------:R-:W-:Y:S02]  /*13f0*/  FSEL R23, R23, R27, P2 ;  /* 0x0000001b17177208 */ /* 0x000fe40001000000 */
[----:B-----5:R-:W1:Y:S01]  /*1400*/  I2F.F64.U32 R26, R28 ;  /* 0x0000001c001a7312 */ /* 0x020e620000201800 */
[----:B------:R-:W-:-:S03]  /*1410*/  ISETP.GT.AND P2, PT, R28, RZ, PT ;  /* 0x000000ff1c00720c */ /* 0x000fc60003f44270 */
[----:B0-----:R-:W-:-:S10]  /*1420*/  DADD R24, R24, R22 ;  /* 0x0000000018187229 */ /* 0x001fd40000000016 */
[----:B------:R-:W-:Y:S01]  /*1430*/  FSEL R22, R24, R22, P0 ;  /* 0x0000001618167208 */ /* 0x000fe20000000000 */
[----:B------:R-:W-:Y:S01]  /*1440*/  VIADD R24, R31, 0x1 ;  /* 0x000000011f187836 */ /* 0x000fe20000000000 */
[----:B------:R-:W-:Y:S02]  /*1450*/  FSEL R23, R25, R23, P0 ;  /* 0x0000001719177208 */ /* 0x000fe40000000000 */
[----:B------:R-:W-:-:S04]  /*1460*/  @!P0 IADD3 R24, PT, PT, R31, RZ, RZ ;  /* 0x000000ff1f188210 */ /* 0x000fc80007ffe0ff */
[----:B-1----:R-:W-:Y:S01]  /*1470*/  DADD R26, R26, R22 ;  /* 0x000000001a1a7229 */ /* 0x002fe20000000016 */
[----:B------:R-:W-:Y:S02]  /*1480*/  VIADD R35, R24, 0x1 ;  /* 0x0000000118237836 */ /* 0x000fe40000000000 */
[----:B------:R-:W-:-:S07]  /*1490*/  @!P2 IMAD.MOV R35, RZ, RZ, R24 ;  /* 0x000000ffff23a224 */ /* 0x000fce00078e0218 */
[----:B------:R-:W-:Y:S02]  /*14a0*/  FSEL R24, R26, R22, P2 ;  /* 0x000000161a187208 */ /* 0x000fe40001000000 */
[----:B------:R-:W-:-:S07]  /*14b0*/  FSEL R25, R27, R23, P2 ;  /* 0x000000171b197208 */ /* 0x000fce0001000000 */
.L_x_11:
[----:B------:R-:W-:Y:S05]  /*14c0*/  BSYNC.RECONVERGENT B2 ;  /* 0x0000000000027941 */ /* 0x000fea0003800200 */
.L_x_10:
[----:B------:R-:W-:Y:S05]  /*14d0*/  @!P1 BRA `(.L_x_7) ;  /* 0x0000000000749947 */ /* 0x000fea0003800000 */
[----:B------:R-:W0:Y:S02]  /*14e0*/  LDC.64 R22, c[0x0][0x388] ;  /* 0x0000e200ff167b82 */ /* 0x000e240000000a00 */
[----:B0-----:R-:W-:-:S05]  /*14f0*/  IMAD.WIDE R22, R12, 0x4, R22 ;  /* 0x000000040c167825 */ /* 0x001fca00078e0216 */
[----:B------:R-:W2:Y:S01]  /*1500*/  LDG.E R12, desc[UR12][R22.64] ;  /* 0x0000000c160c7981 */ /* 0x000ea2000c1e1900 */
[----:B------:R-:W-:Y:S01]  /*1510*/  ISETP.NE.AND P1, PT, R13, 0x1, PT ;  /* 0x000000010d00780c */ /* 0x000fe20003f25270 */
[----:B------:R-:W-:Y:S01]  /*1520*/  VIADD R28, R35, 0x1 ;  /* 0x00000001231c7836 */ /* 0x000fe20000000000 */
[----:B--2---:R-:W0:Y:S01]  /*1530*/  I2F.F64.U32 R26, R12 ;  /* 0x0000000c001a7312 */ /* 0x004e220000201800 */
[----:B------:R-:W-:-:S13]  /*1540*/  ISETP.GT.AND P0, PT, R12, RZ, PT ;  /* 0x000000ff0c00720c */ /* 0x000fda0003f04270 */
[----:B------:R-:W-:Y:S01]  /*1550*/  @!P0 IMAD.MOV R28, RZ, RZ, R35 ;  /* 0x000000ffff1c8224 */ /* 0x000fe200078e0223 */
[----:B0-----:R-:W-:-:S03]  /*1560*/  DADD R26, R24, R26 ;  /* 0x00000000181a7229 */ /* 0x001fc6000000001a */
[----:B------:R-:W-:-:S07]  /*1570*/  IMAD.MOV.U32 R35, RZ, RZ, R28 ;  /* 0x000000ffff237224 */ /* 0x000fce00078e001c */
[----:B------:R-:W-:Y:S02]  /*1580*/  FSEL R24, R26, R24, P0 ;  /* 0x000000181a187208 */ /* 0x000fe40000000000 */
[----:B------:R-:W-:Y:S01]  /*1590*/  FSEL R25, R27, R25, P0 ;  /* 0x000000191b197208 */ /* 0x000fe20000000000 */
[----:B------:R-:W-:Y:S06]  /*15a0*/  @!P1 BRA `(.L_x_7) ;  /* 0x0000000000409947 */ /* 0x000fec0003800000 */
        /* <DEDUP_REMOVED lines=11> */
[----:B------:R-:W2:Y:S02]  /*1660*/  LDG.E R12, desc[UR12][R22.64+0x8] ;  /* 0x0000080c160c7981 */ /* 0x000ea4000c1e1900 */
[----:B--2---:R-:W-:-:S13]  /*1670*/  ISETP.GE.AND P0, PT, R12, 0x1, PT ;  /* 0x000000010c00780c */ /* 0x004fda0003f06270 */
[----:B------:R-:W0:Y:S01]  /*1680*/  @P0 I2F.F64.U32 R12, R12 ;  /* 0x0000000c000c0312 */ /* 0x000e220000201800 */
[----:B------:R-:W-:Y:S01]  /*1690*/  @P0 IADD3 R35, PT, PT, R35, 0x1, RZ ;  /* 0x0000000123230810 */ /* 0x000fe20007ffe0ff */
[----:B0-----:R-:W-:-:S11]  /*16a0*/  @P0 DADD R24, R24, R12 ;  /* 0x0000000018180229 */ /* 0x001fd6000000000c */
.L_x_7:
[----:B------:R-:W-:Y:S05]  /*16b0*/  BSYNC.RECONVERGENT B1 ;  /* 0x0000000000017941 */ /* 0x000fea0003800200 */
.L_x_6:
[----:B------:R-:W-:-:S13]  /*16c0*/  ISETP.GT.AND P0, PT, R35, RZ, PT ;  /* 0x000000ff2300720c */ /* 0x000fda0003f04270 */
[----:B------:R-:W-:Y:S02]  /*16d0*/  @!P0 IMAD.MOV.U32 R13, RZ, RZ, 0xfa00 ;  /* 0x0000fa00ff0d8424 */ /* 0x000fe400078e00ff */
[----:B------:R-:W-:-:S03]  /*16e0*/  @!P0 IMAD.MOV.U32 R23, RZ, RZ, 0xfa00 ;  /* 0x0000fa00ff178424 */ /* 0x000fc600078e00ff */
[----:B------:R0:W-:Y:S01]  /*16f0*/  @!P0 STG.E desc[UR12][R20.64], R13 ;  /* 0x0000000d14008986 */ /* 0x0001e2000c10190c */
[----:B------:R-:W-:Y:S05]  /*1700*/  @!P0 BRA `(.L_x_2) ;  /* 0x0000000c00c08947 */ /* 0x000fea0003800000 */
[----:B------:R-:W0:Y:S01]  /*1710*/  I2F.F64.U32 R22, R35 ;  /* 0x0000002300167312 */ /* 0x000e220000201800 */
[----:B------:R-:W-:Y:S01]  /*1720*/  IMAD.MOV.U32 R12, RZ, RZ, 0x1 ;  /* 0x00000001ff0c7424 */ /* 0x000fe200078e00ff */
[----:B------:R-:W-:Y:S01]  /*1730*/  FSETP.GEU.AND P1, PT, |R25|, 6.5827683646048100446e-37, PT ;  /* 0x036000001900780b */ /* 0x000fe20003f2e200 */
[----:B------:R-:W-:Y:S05]  /*1740*/  BSSY.RECONVERGENT B1, `(.L_x_12) ;  /* 0x0000015000017945 */ /* 0x000fea0003800200 */
[----:B0-----:R-:W0:Y:S02]  /*1750*/  MUFU.RCP64H R13, R23 ;  /* 0x00000017000d7308 */ /* 0x001e240000001800 */
[----:B0-----:R-:W-:-:S08]  /*1760*/  DFMA R26, -R22, R12, 1 ;  /* 0x3ff00000161a742b */ /* 0x001fd0000000010c */
[----:B------:R-:W-:-:S08]  /*1770*/  DFMA R26, R26, R26, R26 ;  /* 0x0000001a1a1a722b */ /* 0x000fd0000000001a */
[----:B------:R-:W-:-:S08]  /*1780*/  DFMA R26, R12, R26, R12 ;  /* 0x0000001a0c1a722b */ /* 0x000fd0000000000c */
[----:B------:R-:W-:-:S08]  /*1790*/  DFMA R28, -R22, R26, 1 ;  /* 0x3ff00000161c742b */ /* 0x000fd0000000011a */
[----:B------:R-:W-:-:S08]  /*17a0*/  DFMA R28, R26, R28, R26 ;  /* 0x0000001c1a1c722b */ /* 0x000fd0000000001a */
[----:B------:R-:W-:-:S08]  /*17b0*/  DMUL R12, R28, R24 ;  /* 0x000000181c0c7228 */ /* 0x000fd00000000000 */
[----:B------:R-:W-:-:S08]  /*17c0*/  DFMA R26, -R22, R12, R24 ;  /* 0x0000000c161a722b */ /* 0x000fd00000000118 */
[----:B------:R-:W-:-:S10]  /*17d0*/  DFMA R12, R28, R26, R12 ;  /* 0x0000001a1c0c722b */ /* 0x000fd4000000000c */
[----:B------:R-:W-:-:S05]  /*17e0*/  FFMA R26, RZ, R23, R13 ;  /* 0x00000017ff1a7223 */ /* 0x000fca000000000d */
[----:B------:R-:W-:-:S13]  /*17f0*/  FSETP.GT.AND P0, PT, |R26|, 1.469367938527859385e-39, PT ;  /* 0x001000001a00780b */ /* 0x000fda0003f04200 */
[----:B------:R-:W-:Y:S05]  /*1800*/  @P0 BRA P1, `(.L_x_13) ;  /* 0x0000000000200947 */ /* 0x000fea0000800000 */
[----:B------:R-:W-:Y:S01]  /*1810*/  IMAD.MOV.U32 R26, RZ, RZ, R24 ;  /* 0x000000ffff1a7224 */ /* 0x000fe200078e0018 */
[----:B------:R-:W-:Y:S01]  /*1820*/  MOV R38, 0x1870 ;  /* 0x0000187000267802 */ /* 0x000fe20000000f00 */
[----:B------:R-:W-:Y:S02]  /*1830*/  IMAD.MOV.U32 R27, RZ, RZ, R25 ;  /* 0x000000ffff1b7224 */ /* 0x000fe400078e0019 */
[----:B------:R-:W-:Y:S02]  /*1840*/  IMAD.MOV.U32 R24, RZ, RZ, R22 ;  /* 0x000000ffff187224 */ /* 0x000fe400078e0016 */
[----:B------:R-:W-:-:S07]  /*1850*/  IMAD.MOV.U32 R25, RZ, RZ, R23 ;  /* 0x000000ffff197224 */ /* 0x000fce00078e0017 */
[----:B------:R-:W-:Y:S05]  /*1860*/  CALL.REL.NOINC `($__internal_0_$__cuda_sm20_div_rn_f64_full) ;  /* 0x00000030002c7944 */ /* 0x000fea0003c00000 */
[----:B------:R-:W-:Y:S02]  /*1870*/  IMAD.MOV.U32 R12, RZ, RZ, R30 ;  /* 0x000000ffff0c7224 */ /* 0x000fe400078e001e */
[----:B------:R-:W-:-:S07]  /*1880*/  IMAD.MOV.U32 R13, RZ, RZ, R31 ;  /* 0x000000ffff0d7224 */ /* 0x000fce00078e001f */
.L_x_13:
[----:B------:R-:W-:Y:S05]  /*1890*/  BSYNC.RECONVERGENT B1 ;  /* 0x0000000000017941 */ /* 0x000fea0003800200 */
.L_x_12:
[----:B------:R-:W-:Y:S01]  /*18a0*/  IADD3 R10, PT, PT, R10, -R11, RZ ;  /* 0x8000000b0a0a7210 */ /* 0x000fe20007ffe0ff */
[----:B------:R-:W-:Y:S01]  /*18b0*/  BSSY.RECONVERGENT B1, `(.L_x_14) ;  /* 0x000004e000017945 */ /* 0x000fe20003800200 */
[----:B------:R-:W-:Y:S01]  /*18c0*/  LOP3.LUT P1, RZ, R19, 0xf, RZ, 0xc0, !PT ;  /* 0x0000000f13ff7812 */ /* 0x000fe2000782c0ff */
[----:B------:R-:W-:Y:S01]  /*18d0*/  IMAD R11, R0, UR5, RZ ;  /* 0x00000005000b7c24 */ /* 0x000fe2000f8e02ff */
[----:B------:R-:W-:Y:S02]  /*18e0*/  ISETP.GT.U32.AND P0, PT, R10, -0x10, PT ;  /* 0xfffffff00a00780c */ /* 0x000fe40003f04070 */
[----:B------:R-:W-:-:S11]  /*18f0*/  CS2R R26, SRZ ;  /* 0x00000000001a7805 */ /* 0x000fd6000001ff00 */
[----:B------:R-:W-:Y:S05]  /*1900*/  @P0 BRA `(.L_x_15) ;  /* 0x0000000400200947 */ /* 0x000fea0003800000 */
[----:B------:R-:W-:Y:S02]  /*1910*/  LOP3.LUT R10, R19, 0xfffffff0, RZ, 0xc0, !PT ;  /* 0xfffffff0130a7812 */ /* 0x000fe400078ec0ff */
[----:B------:R-:W-:-:S07]  /*1920*/  CS2R R26, SRZ ;  /* 0x00000000001a7805 */ /* 0x000fce000001ff00 */
.L_x_16:
[----:B------:R-:W0:Y:S02]  /*1930*/  LDC.64 R44, c[0x0][0x388] ;  /* 0x0000e200ff2c7b82 */ /* 0x000e240000000a00 */
[----:B0-----:R-:W-:-:S05]  /*1940*/  IMAD.WIDE R44, R11, 0x4, R44 ;  /* 0x000000040b2c7825 */ /* 0x001fca00078e022c */
[----:B------:R-:W2:Y:S04]  /*1950*/  LDG.E R43, desc[UR12][R44.64] ;  /* 0x0000000c2c2b7981 */ /* 0x000ea8000c1e1900 */
[----:B------:R-:W3:Y:S04]  /*1960*/  LDG.E R42, desc[UR12][R44.64+0x4] ;  /* 0x0000040c2c2a7981 */ /* 0x000ee8000c1e1900 */
[----:B------:R-:W4:Y:S04]  /*1970*/  LDG.E R28, desc[UR12][R44.64+0x8] ;  /* 0x0000080c2c1c7981 */ /* 0x000f28000c1e1900 */
[----:B------:R-:W5:Y:S04]  /*1980*/  LDG.E R19, desc[UR12][R44.64+0xc] ;  /* 0x00000c0c2c137981 */ /* 0x000f68000c1e1900 */
[----:B------:R-:W5:Y:S04]  /*1990*/  LDG.E R30, desc[UR12][R44.64+0x10] ;  /* 0x0000100c2c1e7981 */ /* 0x000f68000c1e1900 */
[----:B------:R-:W3:Y:S04]  /*19a0*/  LDG.E R31, desc[UR12][R44.64+0x14] ;  /* 0x0000140c2c1f7981 */ /* 0x000ee8000c1e1900 */
        /* <DEDUP_REMOVED lines=9> */
[----:B------:R3:W5:Y:S01]  /*1a40*/  LDG.E R41, desc[UR12][R44.64+0x3c] ;  /* 0x00003c0c2c297981 */ /* 0x000762000c1e1900 */
[----:B------:R-:W-:Y:S01]  /*1a50*/  VIADD R11, R11, 0x10 ;  /* 0x000000100b0b7836 */ /* 0x000fe20000000000 */
[----:B--2---:R-:W0:Y:S08]  /*1a60*/  I2F.F64 R24, R43 ;  /* 0x0000002b00187312 */ /* 0x004e300000201c00 */
[----:B----4-:R-:W1:Y:S01]  /*1a70*/  I2F.F64 R28, R28 ;  /* 0x0000001c001c7312 */ /* 0x010e620000201c00 */
[----:B0-----:R-:W-:-:S07]  /*1a80*/  DADD R24, R24, -R12 ;  /* 0x0000000018187229 */ /* 0x001fce000000080c */
[----:B---3--:R-:W0:Y:S01]  /*1a90*/  I2F.F64 R44, R31 ;  /* 0x0000001f002c7312 */ /* 0x008e220000201c00 */
[----:B------:R-:W-:Y:S02]  /*1aa0*/  DFMA R24, R24, R24, R26 ;  /* 0x000000181818722b */ /* 0x000fe4000000001a */
[----:B-1----:R-:W-:-:S05]  /*1ab0*/  DADD R28, R28, -R12 ;  /* 0x000000001c1c7229 */ /* 0x002fca000000080c */
[----:B------:R-:W1:Y:S01]  /*1ac0*/  I2F.F64 R26, R42 ;  /* 0x0000002a001a7312 */ /* 0x000e620000201c00 */
[----:B0-----:R-:W-:-:S07]  /*1ad0*/  DADD R44, R44, -R12 ;  /* 0x000000002c2c7229 */ /* 0x001fce000000080c */
[----:B-----5:R-:W0:Y:S01]  /*1ae0*/  I2F.F64 R42, R30 ;  /* 0x0000001e002a7312 */ /* 0x020e220000201c00 */
[----:B-1----:R-:W-:-:S07]  /*1af0*/  DADD R26, R26, -R12 ;  /* 0x000000001a1a7229 */ /* 0x002fce000000080c */
[----:B------:R-:W1:Y:S01]  /*1b00*/  I2F.F64 R30, R37 ;  /* 0x00000025001e7312 */ /* 0x000e620000201c00 */
[----:B------:R-:W-:-:S07]  /*1b10*/  DFMA R24, R26, R26, R24 ;  /* 0x0000001a1a18722b */ /* 0x000fce0000000018 */
[----:B------:R2:W3:Y:S01]  /*1b20*/  I2F.F64 R26, R19 ;  /* 0x00000013001a7312 */ /* 0x0004e20000201c00 */
[----:B0-----:R-:W-:Y:S02]  /*1b30*/  DADD R42, R42, -R12 ;  /* 0x000000002a2a7229 */ /* 0x001fe4000000080c */
[----:B------:R-:W-:-:S05]  /*1b40*/  DFMA R24, R28, R28, R24 ;  /* 0x0000001c1c18722b */ /* 0x000fca0000000018 */
[----:B------:R-:W0:Y:S01]  /*1b50*/  I2F.F64 R28, R33 ;  /* 0x00000021001c7312 */ /* 0x000e220000201c00 */
[--C-:B-1----:R-:W-:Y:S01]  /*1b60*/  DADD R30, R30, -R12.reuse ;  /* 0x000000001e1e7229 */ /* 0x102fe2000000080c */
[----:B--2---:R-:W-:Y:S01]  /*1b70*/  IMAD.IADD R19, R14, 0x1, R11 ;  /* 0x000000010e137824 */ /* 0x004fe200078e020b */
[----:B---3--:R-:W-:-:S04]  /*1b80*/  DADD R26, R26, -R12 ;  /* 0x000000001a1a7229 */ /* 0x008fc8000000080c */
[----:B------:R-:W-:-:S04]  /*1b90*/  ISETP.NE.AND P0, PT, R19, R10, PT ;  /* 0x0000000a1300720c */ /* 0x000fc80003f05270 */
[----:B------:R-:W-:Y:S02]  /*1ba0*/  DFMA R24, R26, R26, R24 ;  /* 0x0000001a1a18722b */ /* 0x000fe40000000018 */
[----:B------:R-:W1:Y:S01]  /*1bb0*/  I2F.F64 R26, R32 ;  /* 0x00000020001a7312 */ /* 0x000e620000201c00 */
[----:B0-----:R-:W-:-:S05]  /*1bc0*/  DADD R28, R28, -R12 ;  /* 0x000000001c1c7229 */ /* 0x001fca000000080c */
[----:B------:R-:W-:Y:S02]  /*1bd0*/  DFMA R24, R42, R42, R24 ;  /* 0x0000002a2a18722b */ /* 0x000fe40000000018 */
[----:B------:R-:W0:Y:S06]  /*1be0*/  I2F.F64 R42, R34 ;  /* 0x00000022002a7312 */ /* 0x000e2c0000201c00 */
[----:B------:R-:W-:Y:S02]  /*1bf0*/  DFMA R24, R44, R44, R24 ;  /* 0x0000002c2c18722b */ /* 0x000fe40000000018 */
[----:B-1----:R-:W-:-:S02]  /*1c00*/  DADD R26, R26, -R12 ;  /* 0x000000001a1a7229 */ /* 0x002fc4000000080c */
[----:B0-----:R-:W-:-:S06]  /*1c10*/  DADD R42, R42, -R12 ;  /* 0x000000002a2a7229 */ /* 0x001fcc000000080c */
[----:B------:R-:W-:Y:S02]  /*1c20*/  DFMA R24, R26, R26, R24 ;  /* 0x0000001a1a18722b */ /* 0x000fe40000000018 */
[----:B------:R-:W0:Y:S06]  /*1c30*/  I2F.F64 R26, R35 ;  /* 0x00000023001a7312 */ /* 0x000e2c0000201c00 */
[----:B------:R-:W-:Y:S02]  /*1c40*/  DFMA R24, R28, R28, R24 ;  /* 0x0000001c1c18722b */ /* 0x000fe40000000018 */
[----:B------:R-:W1:Y:S06]  /*1c50*/  I2F.F64 R28, R36 ;  /* 0x00000024001c7312 */ /* 0x000e6c0000201c00 */
[----:B------:R-:W-:-:S02]  /*1c60*/  DFMA R24, R42, R42, R24 ;  /* 0x0000002a2a18722b */ /* 0x000fc40000000018 */
[--C-:B0-----:R-:W-:Y:S02]  /*1c70*/  DADD R26, R26, -R12.reuse ;  /* 0x000000001a1a7229 */ /* 0x101fe4000000080c */
[----:B-1----:R-:W-:-:S06]  /*1c80*/  DADD R28, R28, -R12 ;  /* 0x000000001c1c7229 */ /* 0x002fcc000000080c */
[----:B------:R-:W-:Y:S02]  /*1c90*/  DFMA R24, R26, R26, R24 ;  /* 0x0000001a1a18722b */ /* 0x000fe40000000018 */
[----:B------:R-:W0:Y:S06]  /*1ca0*/  I2F.F64 R26, R38 ;  /* 0x00000026001a7312 */ /* 0x000e2c0000201c00 */
[----:B------:R-:W-:Y:S02]  /*1cb0*/  DFMA R24, R28, R28, R24 ;  /* 0x0000001c1c18722b */ /* 0x000fe40000000018 */
[----:B------:R-:W1:Y:S06]  /*1cc0*/  I2F.F64 R28, R39 ;  /* 0x00000027001c7312 */ /* 0x000e6c0000201c00 */
[----:B------:R-:W-:-:S02]  /*1cd0*/  DFMA R24, R30, R30, R24 ;  /* 0x0000001e1e18722b */ /* 0x000fc40000000018 */
[--C-:B0-----:R-:W-:Y:S01]  /*1ce0*/  DADD R26, R26, -R12.reuse ;  /* 0x000000001a1a7229 */ /* 0x101fe2000000080c */
[----:B------:R-:W0:Y:S01]  /*1cf0*/  I2F.F64 R30, R40 ;  /* 0x00000028001e7312 */ /* 0x000e220000201c00 */
[----:B-1----:R-:W-:-:S06]  /*1d00*/  DADD R28, R28, -R12 ;  /* 0x000000001c1c7229 */ /* 0x002fcc000000080c */
[----:B------:R-:W-:Y:S02]  /*1d10*/  DFMA R24, R26, R26, R24 ;  /* 0x0000001a1a18722b */ /* 0x000fe40000000018 */
[----:B------:R-:W1:Y:S01]  /*1d20*/  I2F.F64 R26, R41 ;  /* 0x00000029001a7312 */ /* 0x000e620000201c00 */
[----:B0-----:R-:W-:-:S05]  /*1d30*/  DADD R30, R30, -R12 ;  /* 0x000000001e1e7229 */ /* 0x001fca000000080c */
[----:B------:R-:W-:Y:S02]  /*1d40*/  DFMA R24, R28, R28, R24 ;  /* 0x0000001c1c18722b */ /* 0x000fe40000000018 */
[----:B-1----:R-:W-:-:S06]  /*1d50*/  DADD R26, R26, -R12 ;  /* 0x000000001a1a7229 */ /* 0x002fcc000000080c */
[----:B------:R-:W-:-:S08]  /*1d60*/  DFMA R24, R30, R30, R24 ;  /* 0x0000001e1e18722b */ /* 0x000fd00000000018 */
[----:B------:R-:W-:Y:S01]  /*1d70*/  DFMA R26, R26, R26, R24 ;  /* 0x0000001a1a1a722b */ /* 0x000fe20000000018 */
[----:B------:R-:W-:Y:S10]  /*1d80*/  @P0 BRA `(.L_x_16) ;  /* 0xfffffff800e80947 */ /* 0x000ff4000383ffff */
.L_x_15:
[----:B------:R-:W-:Y:S05]  /*1d90*/  BSYNC.RECONVERGENT B1 ;  /* 0x0000000000017941 */ /* 0x000fea0003800200 */
.L_x_14:
[----:B------:R-:W-:Y:S04]  /*1da0*/  BSSY.RECONVERGENT B1, `(.L_x_17) ;  /* 0x0000056000017945 */ /* 0x000fe80003800200 */
[----:B------:R-:W-:Y:S05]  /*1db0*/  @!P1 BRA `(.L_x_18) ;  /* 0x0000000400509947 */ /* 0x000fea0003800000 */
[----:B------:R-:W-:Y:S01]  /*1dc0*/  ISETP.GE.U32.AND P0, PT, R18, 0x7, PT ;  /* 0x000000071200780c */ /* 0x000fe20003f06070 */
[----:B------:R-:W-:Y:S01]  /*1dd0*/  BSSY.RECONVERGENT B2, `(.L_x_19) ;  /* 0x0000026000027945 */ /* 0x000fe20003800200 */
[----:B------:R-:W-:-:S11]  /*1de0*/  LOP3.LUT P1, RZ, R17, 0x7, RZ, 0xc0, !PT ;  /* 0x0000000711ff7812 */ /* 0x000fd6000782c0ff */
        /* <DEDUP_REMOVED lines=12> */
[----:B--2---:R-:W0:Y:S08]  /*1eb0*/  I2F.F64 R28, R31 ;  /* 0x0000001f001c7312 */ /* 0x004e300000201c00 */
[----:B---3--:R-:W1:Y:S01]  /*1ec0*/  I2F.F64 R24, R34 ;  /* 0x0000002200187312 */ /* 0x008e620000201c00 */
[----:B0-----:R-:W-:-:S07]  /*1ed0*/  DADD R28, R28, -R12 ;  /* 0x000000001c1c7229 */ /* 0x001fce000000080c */
[----:B----4-:R-:W0:Y:S01]  /*1ee0*/  I2F.F64 R18, R35 ;  /* 0x0000002300127312 */ /* 0x010e220000201c00 */
[----:B------:R-:W-:Y:S02]  /*1ef0*/  DFMA R26, R28, R28, R26 ;  /* 0x0000001c1c1a722b */ /* 0x000fe4000000001a */
[----:B-1----:R-:W-:-:S05]  /*1f00*/  DADD R28, R24, -R12 ;  /* 0x00000000181c7229 */ /* 0x002fca000000080c */
[----:B-----5:R-:W1:Y:S03]  /*1f10*/  I2F.F64 R24, R36 ;  /* 0x0000002400187312 */ /* 0x020e660000201c00 */
[----:B------:R-:W-:Y:S02]  /*1f20*/  DFMA R26, R28, R28, R26 ;  /* 0x0000001c1c1a722b */ /* 0x000fe4000000001a */
[----:B0-----:R-:W-:-:S03]  /*1f30*/  DADD R28, R18, -R12 ;  /* 0x00000000121c7229 */ /* 0x001fc6000000080c */
[----:B------:R-:W0:Y:S05]  /*1f40*/  I2F.F64 R18, R30 ;  /* 0x0000001e00127312 */ /* 0x000e2a0000201c00 */
[----:B------:R-:W-:Y:S02]  /*1f50*/  DFMA R26, R28, R28, R26 ;  /* 0x0000001c1c1a722b */ /* 0x000fe4000000001a */
[----:B-1----:R-:W-:Y:S01]  /*1f60*/  DADD R28, R24, -R12 ;  /* 0x00000000181c7229 */ /* 0x002fe2000000080c */
[----:B------:R-:W1:Y:S07]  /*1f70*/  I2F.F64 R24, R17 ;  /* 0x0000001100187312 */ /* 0x000e6e0000201c00 */
        /* <DEDUP_REMOVED lines=10> */
[----:B------:R-:W-:-:S11]  /*2020*/  DFMA R26, R28, R28, R26 ;  /* 0x0000001c1c1a722b */ /* 0x000fd6000000001a */
.L_x_20:
[----:B------:R-:W-:Y:S05]  /*2030*/  BSYNC.RECONVERGENT B2 ;  /* 0x0000000000027941 */ /* 0x000fea0003800200 */
.L_x_19:
        /* <DEDUP_REMOVED lines=19> */
[----:B-----5:R-:W1:Y:S01]  /*2170*/  I2F.F64 R26, R31 ;  /* 0x0000001f001a7312 */ /* 0x020e620000201c00 */
[----:B0-----:R-:W-:Y:S02]  /*2180*/  DADD R28, R28, -R12 ;  /* 0x000000001c1c7229 */ /* 0x001fe4000000080c */
[----:B------:R-:W-:Y:S02]  /*2190*/  DFMA R24, R14, R14, R24 ;  /* 0x0000000e0e18722b */ /* 0x000fe40000000018 */
[----:B-1----:R-:W-:-:S06]  /*21a0*/  DADD R26, R26, -R12 ;  /* 0x000000001a1a7229 */ /* 0x002fcc000000080c */
[----:B------:R-:W-:-:S08]  /*21b0*/  DFMA R24, R28, R28, R24 ;  /* 0x0000001c1c18722b */ /* 0x000fd00000000018 */
[----:B------:R-:W-:-:S11]  /*21c0*/  DFMA R26, R26, R26, R24 ;  /* 0x0000001a1a1a722b */ /* 0x000fd60000000018 */
.L_x_22:
[----:B------:R-:W-:Y:S05]  /*21d0*/  BSYNC.RECONVERGENT B2 ;  /* 0x0000000000027941 */ /* 0x000fea0003800200 */
.L_x_21:
[----:B------:R-:W-:Y:S05]  /*21e0*/  @!P0 BRA `(.L_x_18) ;  /* 0x0000000000448947 */ /* 0x000fea0003800000 */
[----:B------:R-:W0:Y:S02]  /*21f0*/  LDC.64 R18, c[0x0][0x388] ;  /* 0x0000e200ff127b82 */ /* 0x000e240000000a00 */
[----:B0-----:R-:W-:-:S05]  /*2200*/  IMAD.WIDE R18, R11, 0x4, R18 ;  /* 0x000000040b127825 */ /* 0x001fca00078e0212 */
[----:B------:R-:W2:Y:S01]  /*2210*/  LDG.E R14, desc[UR12][R18.64] ;  /* 0x0000000c120e7981 */ /* 0x000ea2000c1e1900 */
[----:B------:R-:W-:Y:S01]  /*2220*/  ISETP.NE.AND P0, PT, R16, 0x1, PT ;  /* 0x000000011000780c */ /* 0x000fe20003f05270 */
[----:B--2---:R-:W0:Y:S02]  /*2230*/  I2F.F64 R10, R14 ;  /* 0x0000000e000a7312 */ /* 0x004e240000201c00 */
[----:B0-----:R-:W-:-:S08]  /*2240*/  DADD R10, R10, -R12 ;  /* 0x000000000a0a7229 */ /* 0x001fd0000000080c */
[----:B------:R-:W-:Y:S02]  /*2250*/  DFMA R26, R10, R10, R26 ;  /* 0x0000000a0a1a722b */ /* 0x000fe4000000001a */
[----:B------:R-:W-:Y:S09]  /*2260*/  @!P0 BRA `(.L_x_18) ;  /* 0x0000000000248947 */ /* 0x000ff20003800000 */
[----:B------:R-:W-:Y:S02]  /*2270*/  ISETP.NE.AND P0, PT, R16, 0x2, PT ;  /* 0x000000021000780c */ /* 0x000fe40003f05270 */
[----:B------:R-:W2:Y:S11]  /*2280*/  LDG.E R16, desc[UR12][R18.64+0x4] ;  /* 0x0000040c12107981 */ /* 0x000eb6000c1e1900 */
[----:B------:R-:W3:Y:S01]  /*2290*/  @P0 LDG.E R17, desc[UR12][R18.64+0x8] ;  /* 0x0000080c12110981 */ /* 0x000ee2000c1e1900 */
[----:B--2---:R-:W0:Y:S08]  /*22a0*/  I2F.F64 R10, R16 ;  /* 0x00000010000a7312 */ /* 0x004e300000201c00 */
[----:B---3--:R-:W1:Y:S01]  /*22b0*/  @P0 I2F.F64 R14, R17 ;  /* 0x00000011000e0312 */ /* 0x008e620000201c00 */
[----:B0-----:R-:W-:-:S08]  /*22c0*/  DADD R10, R10, -R12 ;  /* 0x000000000a0a7229 */ /* 0x001fd0000000080c */
[----:B------:R-:W-:Y:S02]  /*22d0*/  DFMA R26, R10, R10, R26 ;  /* 0x0000000a0a1a722b */ /* 0x000fe4000000001a */
[----:B-1----:R-:W-:-:S08]  /*22e0*/  @P0 DADD R14, R14, -R12 ;  /* 0x000000000e0e0229 */ /* 0x002fd0000000080c */
[----:B------:R-:W-:-:S11]  /*22f0*/  @P0 DFMA R26, R14, R14, R26 ;  /* 0x0000000e0e1a022b */ /* 0x000fd6000000001a */
.L_x_18:
[----:B------:R-:W-:Y:S05]  /*2300*/  BSYNC.RECONVERGENT B1 ;  /* 0x0000000000017941 */ /* 0x000fea0003800200 */
.L_x_17:
[----:B------:R-:W0:Y:S01]  /*2310*/  MUFU.RCP64H R11, R23 ;  /* 0x00000017000b7308 */ /* 0x000e220000001800 */
[----:B------:R-:W-:Y:S01]  /*2320*/  IMAD.MOV.U32 R10, RZ, RZ, 0x1 ;  /* 0x00000001ff0a7424 */ /* 0x000fe200078e00ff */
[----:B------:R-:W-:Y:S01]  /*2330*/  FSETP.GEU.AND P1, PT, |R27|, 6.5827683646048100446e-37, PT ;  /* 0x036000001b00780b */ /* 0x000fe20003f2e200 */
[----:B------:R-:W-:Y:S04]  /*2340*/  BSSY.RECONVERGENT B1, `(.L_x_23) ;  /* 0x0000012000017945 */ /* 0x000fe80003800200 */
[----:B0-----:R-:W-:-:S08]  /*2350*/  DFMA R14, -R22, R10, 1 ;  /* 0x3ff00000160e742b */ /* 0x001fd0000000010a */
[----:B------:R-:W-:-:S08]  /*2360*/  DFMA R14, R14, R14, R14 ;  /* 0x0000000e0e0e722b */ /* 0x000fd0000000000e */
[----:B------:R-:W-:-:S08]  /*2370*/  DFMA R14, R10, R14, R10 ;  /* 0x0000000e0a0e722b */ /* 0x000fd0000000000a */
[----:B------:R-:W-:-:S08]  /*2380*/  DFMA R10, -R22, R14, 1 ;  /* 0x3ff00000160a742b */ /* 0x000fd0000000010e */
[----:B------:R-:W-:-:S08]  /*2390*/  DFMA R16, R14, R10, R14 ;  /* 0x0000000a0e10722b */ /* 0x000fd0000000000e */
[----:B------:R-:W-:-:S08]  /*23a0*/  DMUL R10, R16, R26 ;  /* 0x0000001a100a7228 */ /* 0x000fd00000000000 */
[----:B------:R-:W-:-:S08]  /*23b0*/  DFMA R14, R10, -R22, R26 ;  /* 0x800000160a0e722b */ /* 0x000fd0000000001a */
[----:B------:R-:W-:-:S10]  /*23c0*/  DFMA R10, R14, R16, R10 ;  /* 0x000000100e0a722b */ /* 0x000fd4000000000a */
[----:B------:R-:W-:-:S05]  /*23d0*/  FFMA R14, RZ, R23, R11 ;  /* 0x00000017ff0e7223 */ /* 0x000fca000000000b */
[----:B------:R-:W-:-:S13]  /*23e0*/  FSETP.GT.AND P0, PT, |R14|, 1.469367938527859385e-39, PT ;  /* 0x001000000e00780b */ /* 0x000fda0003f04200 */
[----:B------:R-:W-:Y:S05]  /*23f0*/  @P0 BRA P1, `(.L_x_24) ;  /* 0x0000000000180947 */ /* 0x000fea0000800000 */
[----:B------:R-:W-:Y:S01]  /*2400*/  IMAD.MOV.U32 R24, RZ, RZ, R22 ;  /* 0x000000ffff187224 */ /* 0x000fe200078e0016 */
[----:B------:R-:W-:Y:S01]  /*2410*/  MOV R38, 0x2440 ;  /* 0x0000244000267802 */ /* 0x000fe20000000f00 */
[----:B------:R-:W-:-:S07]  /*2420*/  IMAD.MOV.U32 R25, RZ, RZ, R23 ;  /* 0x000000ffff197224 */ /* 0x000fce00078e0017 */
[----:B------:R-:W-:Y:S05]  /*2430*/  CALL.REL.NOINC `($__internal_0_$__cuda_sm20_div_rn_f64_full) ;  /* 0x0000002400387944 */ /* 0x000fea0003c00000 */
[----:B------:R-:W-:Y:S02]  /*2440*/  IMAD.MOV.U32 R10, RZ, RZ, R30 ;  /* 0x000000ffff0a7224 */ /* 0x000fe400078e001e */
[----:B------:R-:W-:-:S07]  /*2450*/  IMAD.MOV.U32 R11, RZ, RZ, R31 ;  /* 0x000000ffff0b7224 */ /* 0x000fce00078e001f */
.L_x_24:
[----:B------:R-:W-:Y:S05]  /*2460*/  BSYNC.RECONVERGENT B1 ;  /* 0x0000000000017941 */ /* 0x000fea0003800200 */
.L_x_23:
[----:B------:R-:W0:Y:S01]  /*2470*/  MUFU.RSQ64H R15, R11 ;  /* 0x0000000b000f7308 */ /* 0x000e220000001c00 */
[----:B------:R-:W-:Y:S01]  /*2480*/  IADD3 R14, PT, PT, R11, -0x3500000, RZ ;  /* 0xfcb000000b0e7810 */ /* 0x000fe20007ffe0ff */
[----:B------:R-:W-:Y:S01]  /*2490*/  IMAD.MOV.U32 R18, RZ, RZ, 0x0 ;  /* 0x00000000ff127424 */ /* 0x000fe200078e00ff */
[----:B------:R-:W-:Y:S01]  /*24a0*/  BSSY.RECONVERGENT B1, `(.L_x_25) ;  /* 0x0000012000017945 */ /* 0x000fe20003800200 */
[----:B------:R-:W-:Y:S01]  /*24b0*/  IMAD.MOV.U32 R19, RZ, RZ, 0x3fd80000 ;  /* 0x3fd80000ff137424 */ /* 0x000fe200078e00ff */
[----:B------:R-:W-:Y:S02]  /*24c0*/  ISETP.GE.U32.AND P0, PT, R14, 0x7ca00000, PT ;  /* 0x7ca000000e00780c */ /* 0x000fe40003f06070 */
[----:B0-----:R-:W-:-:S08]  /*24d0*/  DMUL R16, R14, R14 ;  /* 0x0000000e0e107228 */ /* 0x001fd00000000000 */
[----:B------:R-:W-:-:S08]  /*24e0*/  DFMA R16, -R16, R10, 1 ;  /* 0x3ff000001010742b */ /* 0x000fd0000000010a */
[----:B------:R-:W-:Y:S02]  /*24f0*/  DFMA R18, R16, R18, 0.5 ;  /* 0x3fe000001012742b */ /* 0x000fe40000000012 */
[----:B------:R-:W-:-:S08]  /*2500*/  DMUL R16, R14, R16 ;  /* 0x000000100e107228 */ /* 0x000fd00000000000 */
[----:B------:R-:W-:-:S08]  /*2510*/  DFMA R26, R18, R16, R14 ;  /* 0x00000010121a722b */ /* 0x000fd0000000000e */
[----:B------:R-:W-:Y:S02]  /*2520*/  DMUL R16, R26, R10 ;  /* 0x0000000a1a107228 */ /* 0x000fe40000000000 */
[----:B------:R-:W-:Y:S02]  /*2530*/  VIADD R25, R27, 0xfff00000 ;  /* 0xfff000001b197836 */ /* 0x000fe40000000000 */
[----:B------:R-:W-:-:S04]  /*2540*/  IMAD.MOV.U32 R24, RZ, RZ, R26 ;  /* 0x000000ffff187224 */ /* 0x000fc800078e001a */
[----:B------:R-:W-:-:S08]  /*2550*/  DFMA R18, R16, -R16, R10 ;  /* 0x800000101012722b */ /* 0x000fd0000000000a */
[----:B------:R-:W-:Y:S01]  /*2560*/  DFMA R22, R18, R24, R16 ;  /* 0x000000181216722b */ /* 0x000fe20000000010 */
[----:B------:R-:W-:Y:S10]  /*2570*/  @!P0 BRA `(.L_x_26) ;  /* 0x0000000000108947 */ /* 0x000ff40003800000 */
[----:B------:R-:W-:Y:S01]  /*2580*/  IMAD.MOV.U32 R22, RZ, RZ, R10 ;  /* 0x000000ffff167224 */ /* 0x000fe200078e000a */
[----:B------:R-:W-:Y:S01]  /*2590*/  MOV R10, 0x25c0 ;  /* 0x000025c0000a7802 */ /* 0x000fe20000000f00 */
[----:B------:R-:W-:-:S07]  /*25a0*/  IMAD.MOV.U32 R23, RZ, RZ, R11 ;  /* 0x000000ffff177224 */ /* 0x000fce00078e000b */
[----:B------:R-:W-:Y:S05]  /*25b0*/  CALL.REL.NOINC `($__internal_1_$__cuda_sm20_dsqrt_rn_f64_mediumpath_v1) ;  /* 0x0000002800407944 */ /* 0x000fea0003c00000 */
.L_x_26:
[----:B------:R-:W-:Y:S05]  /*25c0*/  BSYNC.RECONVERGENT B1 ;  /* 0x0000000000017941 */ /* 0x000fea0003800200 */
.L_x_25:
[----:B------:R-:W-:-:S08]  /*25d0*/  DMUL R22, R22, 3 ;  /* 0x4008000016167828 */ /* 0x000fd00000000000 */
[----:B------:R-:W-:-:S10]  /*25e0*/  DFMA R22, R12, 2, R22 ;  /* 0x400000000c16782b */ /* 0x000fd40000000016 */
[----:B------:R-:W0:Y:S02]  /*25f0*/  F2I.F64.TRUNC R23, R22 ;  /* 0x0000001600177311 */ /* 0x000e24000030d100 */
[----:B0-----:R1:W-:Y:S02]  /*2600*/  STG.E desc[UR12][R20.64], R23 ;  /* 0x0000001714007986 */ /* 0x0013e4000c10190c */
.L_x_2:
[----:B------:R-:W-:Y:S05]  /*2610*/  BSYNC.RECONVERGENT B0 ;  /* 0x0000000000007941 */ /* 0x000fea0003800200 */
.L_x_1:
[----:B------:R-:W2:Y:S01]  /*2620*/  I2F.F64 R10, R23 ;  /* 0x00000017000a7312 */ /* 0x000ea20000201c00 */
[----:B------:R-:W3:Y:S01]  /*2630*/  LDCU UR11, c[0x0][0x3b0] ;  /* 0x00007600ff0b77ac */ /* 0x000ee20008000800 */
[----:B------:R-:W-:Y:S02]  /*2640*/  IMAD.U32 R12, RZ, RZ, UR6 ;  /* 0x00000006ff0c7e24 */ /* 0x000fe4000f8e00ff */
[----:B------:R-:W-:Y:S01]  /*2650*/  IMAD R16, R0, UR5, RZ ;  /* 0x0000000500107c24 */ /* 0x000fe2000f8e02ff */
[----:B------:R-:W4:Y:S01]  /*2660*/  LDCU UR16, c[0x0][0x394] ;  /* 0x00007280ff1077ac */ /* 0x000f220008000800 */
[----:B------:R-:W-:Y:S01]  /*2670*/  UMOV UR14, 0x33333333 ;  /* 0x33333333000e7882 */ /* 0x000fe20000000000 */
[----:B------:R-:W-:Y:S01]  /*2680*/  UMOV UR15, 0x3fd33333 ;  /* 0x3fd33333000f7882 */ /* 0x000fe20000000000 */
[----:B------:R-:W5:Y:S01]  /*2690*/  LDCU UR17, c[0x0][0x3b0] ;  /* 0x00007600ff1177ac */ /* 0x000f620008000800 */
[----:B--2---:R-:W-:Y:S01]  /*26a0*/  DMUL R18, R10, UR14 ;  /* 0x0000000e0a127c28 */ /* 0x004fe20008000000 */
[----:B---3--:R-:W-:-:S05]  /*26b0*/  UISETP.GT.AND UP0, UPT, UR11, URZ, UPT ;  /* 0x000000ff0b00728c */ /* 0x008fca000bf04270 */
[----:B------:R2:W3:Y:S01]  /*26c0*/  F2I.F64.TRUNC R10, R18 ;  /* 0x00000012000a7311 */ /* 0x0004e2000030d100 */
[----:B----4-:R-:W-:-:S04]  /*26d0*/  IMAD.U32 R11, RZ, RZ, UR16 ;  /* 0x00000010ff0b7e24 */ /* 0x010fc8000f8e00ff */
[----:B------:R-:W-:Y:S02]  /*26e0*/  IMAD R11, R11, R12, UR6 ;  /* 0x000000060b0b7e24 */ /* 0x000fe4000f8e020c */
[----:B-----5:R-:W-:Y:S02]  /*26f0*/  IMAD R12, R0, UR17, RZ ;  /* 0x00000011000c7c24 */ /* 0x020fe4000f8e02ff */
[----:B------:R-:W-:Y:S01]  /*2700*/  IMAD.IADD R14, R11, 0x1, R16 ;  /* 0x000000010b0e7824 */ /* 0x000fe200078e0210 */
[----:B--2---:R-:W-:Y:S06]  /*2710*/  BRA.U !UP0, `(.L_x_27) ;  /* 0x00000005087c7547 */ /* 0x004fec000b800000 */
[----:B------:R-:W-:Y:S02]  /*2720*/  UIADD3 UR11, UPT, UPT, -UR10, URZ, URZ ;  /* 0x000000ff0a0b7290 */ /* 0x000fe4000fffe1ff */
[C---:B------:R-:W-:Y:S01]  /*2730*/  IMAD R18, R4.reuse, UR10, R9 ;  /* 0x0000000a04127c24 */ /* 0x040fe2000f8e0209 */
[----:B------:R-:W-:Y:S01]  /*2740*/  BSSY.RECONVERGENT B0, `(.L_x_28) ;  /* 0x0000023000007945 */ /* 0x000fe20003800200 */
[C---:B0-----:R-:W-:Y:S02]  /*2750*/  IMAD R13, R4.reuse, UR10, R3 ;  /* 0x0000000a040d7c24 */ /* 0x041fe4000f8e0203 */
[----:B------:R-:W-:-:S03]  /*2760*/  IMAD R22, R4, UR11, RZ ;  /* 0x0000000b04167c24 */ /* 0x000fc6000f8e02ff */
[----:B------:R-:W-:Y:S02]  /*2770*/  VIADDMNMX R18, R13, 0x1, R18, !PT ;  /* 0x000000010d127846 */ /* 0x000fe40007800112 */
[C---:B------:R-:W-:Y:S02]  /*2780*/  IADD3 R15, PT, PT, -R3.reuse, R22, RZ ;  /* 0x00000016030f7210 */ /* 0x040fe40007ffe1ff */
[----:B------:R-:W-:-:S03]  /*2790*/  IADD3 R13, PT, PT, R3, -R18, -R22 ;  /* 0x80000012030d7210 */ /* 0x000fc60007ffe816 */
[----:B------:R-:W-:Y:S01]  /*27a0*/  IMAD.IADD R15, R18, 0x1, R15 ;  /* 0x00000001120f7824 */ /* 0x000fe200078e020f */
[----:B------:R-:W-:Y:S01]  /*27b0*/  ISETP.GT.U32.AND P0, PT, R13, -0x10, PT ;  /* 0xfffffff00d00780c */ /* 0x000fe20003f04070 */
[----:B------:R-:W-:-:S03]  /*27c0*/  IMAD.MOV.U32 R13, RZ, RZ, R12 ;  /* 0x000000ffff0d7224 */ /* 0x000fc600078e000c */
[----:B------:R-:W-:-:S09]  /*27d0*/  LOP3.LUT P1, RZ, R15, 0xf, RZ, 0xc0, !PT ;  /* 0x0000000f0fff7812 */ /* 0x000fd2000782c0ff */
[----:B------:R-:W-:Y:S05]  /*27e0*/  @P0 BRA `(.L_x_29) ;  /* 0x0000000000600947 */ /* 0x000fea0003800000 */
[----:B------:R-:W0:Y:S01]  /*27f0*/  LDC.64 R24, c[0x0][0x3b8] ;  /* 0x0000ee00ff187b82 */ /* 0x000e220000000a00 */
[----:B------:R-:W-:Y:S01]  /*2800*/  LOP3.LUT R26, R15, 0xfffffff0, RZ, 0xc0, !PT ;  /* 0xfffffff00f1a7812 */ /* 0x000fe200078ec0ff */
[----:B------:R-:W-:-:S07]  /*2810*/  IMAD.MOV.U32 R13, RZ, RZ, R12 ;  /* 0x000000ffff0d7224 */ /* 0x000fce00078e000c */
.L_x_30:
[----:B012---:R-:W-:-:S04]  /*2820*/  IMAD.WIDE R22, R13, 0x4, R24 ;  /* 0x000000040d167825 */ /* 0x007fc800078e0218 */
[----:B------:R-:W-:Y:S01]  /*2830*/  VIADD R13, R13, 0x10 ;  /* 0x000000100d0d7836 */ /* 0x000fe20000000000 */
[----:B------:R2:W-:Y:S03]  /*2840*/  STG.E desc[UR12][R22.64], RZ ;  /* 0x000000ff16007986 */ /* 0x0005e6000c10190c */
[----:B------:R-:W-:Y:S01]  /*2850*/  IMAD.IADD R15, R8, 0x1, R13 ;  /* 0x00000001080f7824 */ /* 0x000fe200078e020d */
[----:B------:R2:W-:Y:S04]  /*2860*/  STG.E desc[UR12][R22.64+0x4], RZ ;  /* 0x000004ff16007986 */ /* 0x0005e8000c10190c */
[----:B------:R2:W-:Y:S01]  /*2870*/  STG.E desc[UR12][R22.64+0x8], RZ ;  /* 0x000008ff16007986 */ /* 0x0005e2000c10190c */
[----:B------:R-:W-:-:S03]  /*2880*/  ISETP.NE.AND P0, PT, R15, R26, PT ;  /* 0x0000001a0f00720c */ /* 0x000fc60003f05270 */
[----:B------:R2:W-:Y:S04]  /*2890*/  STG.E desc[UR12][R22.64+0xc], RZ ;  /* 0x00000cff16007986 */ /* 0x0005e8000c10190c */
        /* <DEDUP_REMOVED lines=11> */
[----:B------:R2:W-:Y:S01]  /*2950*/  STG.E desc[UR12][R22.64+0x3c], RZ ;  /* 0x00003cff16007986 */ /* 0x0005e2000c10190c */
[----:B------:R-:W-:Y:S05]  /*2960*/  @P0 BRA `(.L_x_30) ;  /* 0xfffffffc00ac0947 */ /* 0x000fea000383ffff */
.L_x_29:
[----:B------:R-:W-:Y:S05]  /*2970*/  BSYNC.RECONVERGENT B0 ;  /* 0x0000000000007941 */ /* 0x000fea0003800200 */
.L_x_28:
[----:B------:R-:W-:Y:S04]  /*2980*/  BSSY.RECONVERGENT B0, `(.L_x_27) ;  /* 0x0000038000007945 */ /* 0x000fe80003800200 */
[----:B------:R-:W-:Y:S05]  /*2990*/  @!P1 BRA `(.L_x_31) ;  /* 0x0000000000d89947 */ /* 0x000fea0003800000 */
[----:B------:R-:W-:Y:S01]  /*29a0*/  PRMT R15, R3, 0x9910, RZ ;  /* 0x00009910030f7816 */ /* 0x000fe200000000ff */
[----:B------:R-:W-:Y:S01]  /*29b0*/  IMAD R8, RZ, RZ, -UR10 ;  /* 0x8000000aff087e24 */ /* 0x000fe2000f8e02ff */
[----:B--2---:R-:W-:Y:S01]  /*29c0*/  PRMT R22, R7, 0x9910, RZ ;  /* 0x0000991007167816 */ /* 0x004fe200000000ff */
[----:B------:R-:W-:Y:S02]  /*29d0*/  BSSY.RECONVERGENT B1, `(.L_x_32) ;  /* 0x0000018000017945 */ /* 0x000fe40003800200 */
[----:B------:R-:W-:Y:S01]  /*29e0*/  IMAD.MOV R17, RZ, RZ, -R15 ;  /* 0x000000ffff117224 */ /* 0x000fe200078e0a0f */
[----:B------:R-:W-:Y:S01]  /*29f0*/  PRMT R19, R8, 0x9910, RZ ;  /* 0x0000991008137816 */ /* 0x000fe200000000ff */
[----:B------:R-:W-:Y:S02]  /*2a00*/  IMAD.MOV.U32 R15, RZ, RZ, R22 ;  /* 0x000000ffff0f7224 */ /* 0x000fe400078e0016 */
[----:B------:R-:W-:Y:S01]  /*2a10*/  IMAD.MOV.U32 R8, RZ, RZ, R17 ;  /* 0x000000ffff087224 */ /* 0x000fe200078e0011 */
[----:B------:R-:W-:-:S05]  /*2a20*/  MOV R17, R19 ;  /* 0x0000001300117202 */ /* 0x000fca0000000f00 */
[----:B------:R-:W-:-:S04]  /*2a30*/  IMAD R15, R15, R17, R8 ;  /* 0x000000110f0f7224 */ /* 0x000fc800078e0208 */
[----:B------:R-:W-:-:S05]  /*2a40*/  IMAD.IADD R15, R18, 0x1, R15 ;  /* 0x00000001120f7824 */ /* 0x000fca00078e020f */
[----:B------:R-:W-:-:S04]  /*2a50*/  LOP3.LUT R15, R15, 0xf, RZ, 0xc0, !PT ;  /* 0x0000000f0f0f7812 */ /* 0x000fc800078ec0ff */
[C---:B------:R-:W-:Y:S01]  /*2a60*/  LOP3.LUT P1, RZ, R15.reuse, 0x7, RZ, 0xc0, !PT ;  /* 0x000000070fff7812 */ /* 0x040fe2000782c0ff */
[----:B------:R-:W-:-:S05]  /*2a70*/  VIADD R19, R15, 0xffffffff ;  /* 0xffffffff0f137836 */ /* 0x000fca0000000000 */
[----:B------:R-:W-:-:S13]  /*2a80*/  ISETP.GE.U32.AND P0, PT, R19, 0x7, PT ;  /* 0x000000071300780c */ /* 0x000fda0003f06070 */
[----:B------:R-:W-:Y:S05]  /*2a90*/  @!P0 BRA `(.L_x_33) ;  /* 0x00000000002c8947 */ /* 0x000fea0003800000 */
[----:B-1----:R-:W0:Y:S02]  /*2aa0*/  LDC.64 R22, c[0x0][0x3b8] ;  /* 0x0000ee00ff167b82 */ /* 0x002e240000000a00 */
[----:B0-----:R-:W-:-:S04]  /*2ab0*/  IMAD.WIDE R22, R13, 0x4, R22 ;  /* 0x000000040d167825 */ /* 0x001fc800078e0216 */
[----:B------:R-:W-:Y:S01]  /*2ac0*/  VIADD R13, R13, 0x8 ;  /* 0x000000080d0d7836 */ /* 0x000fe20000000000 */
[----:B------:R0:W-:Y:S04]  /*2ad0*/  STG.E desc[UR12][R22.64], RZ ;  /* 0x000000ff16007986 */ /* 0x0001e8000c10190c */
[----:B------:R0:W-:Y:S04]  /*2ae0*/  STG.E desc[UR12][R22.64+0x4], RZ ;  /* 0x000004ff16007986 */ /* 0x0001e8000c10190c */
[----:B------:R0:W-:Y:S04]  /*2af0*/  STG.E desc[UR12][R22.64+0x8], RZ ;  /* 0x000008ff16007986 */ /* 0x0001e8000c10190c */
[----:B------:R0:W-:Y:S04]  /*2b00*/  STG.E desc[UR12][R22.64+0xc], RZ ;  /* 0x00000cff16007986 */ /* 0x0001e8000c10190c */
[----:B------:R0:W-:Y:S04]  /*2b10*/  STG.E desc[UR12][R22.64+0x10], RZ ;  /* 0x000010ff16007986 */ /* 0x0001e8000c10190c */
[----:B------:R0:W-:Y:S04]  /*2b20*/  STG.E desc[UR12][R22.64+0x14], RZ ;  /* 0x000014ff16007986 */ /* 0x0001e8000c10190c */
[----:B------:R0:W-:Y:S04]  /*2b30*/  STG.E desc[UR12][R22.64+0x18], RZ ;  /* 0x000018ff16007986 */ /* 0x0001e8000c10190c */
[----:B------:R0:W-:Y:S02]  /*2b40*/  STG.E desc[UR12][R22.64+0x1c], RZ ;  /* 0x00001cff16007986 */ /* 0x0001e4000c10190c */
.L_x_33:
[----:B------:R-:W-:Y:S05]  /*2b50*/  BSYNC.RECONVERGENT B1 ;  /* 0x0000000000017941 */ /* 0x000fea0003800200 */
.L_x_32:
[----:B------:R-:W-:Y:S05]  /*2b60*/  @!P1 BRA `(.L_x_31) ;  /* 0x0000000000649947 */ /* 0x000fea0003800000 */
[----:B------:R-:W-:-:S05]  /*2b70*/  PRMT R15, R6, 0x9910, RZ ;  /* 0x00009910060f7816 */ /* 0x000fca00000000ff */
[----:B------:R-:W-:-:S04]  /*2b80*/  IMAD R15, R15, R17, R8 ;  /* 0x000000110f0f7224 */ /* 0x000fc800078e0208 */
[----:B------:R-:W-:-:S05]  /*2b90*/  IMAD.IADD R15, R18, 0x1, R15 ;  /* 0x00000001120f7824 */ /* 0x000fca00078e020f */
[----:B------:R-:W-:-:S04]  /*2ba0*/  LOP3.LUT R15, R15, 0xffff, RZ, 0xc0, !PT ;  /* 0x0000ffff0f0f7812 */ /* 0x000fc800078ec0ff */
[C---:B------:R-:W-:Y:S02]  /*2bb0*/  LOP3.LUT R8, R15.reuse, 0x7, RZ, 0xc0, !PT ;  /* 0x000000070f087812 */ /* 0x040fe400078ec0ff */
[----:B------:R-:W-:-:S03]  /*2bc0*/  LOP3.LUT R15, R15, 0x3, RZ, 0xc0, !PT ;  /* 0x000000030f0f7812 */ /* 0x000fc600078ec0ff */
[----:B------:R-:W-:Y:S01]  /*2bd0*/  VIADD R8, R8, 0xffffffff ;  /* 0xffffffff08087836 */ /* 0x000fe20000000000 */
[----:B------:R-:W-:-:S04]  /*2be0*/  ISETP.NE.AND P1, PT, R15, RZ, PT ;  /* 0x000000ff0f00720c */ /* 0x000fc80003f25270 */
[----:B------:R-:W-:-:S13]  /*2bf0*/  ISETP.GE.U32.AND P0, PT, R8, 0x3, PT ;  /* 0x000000030800780c */ /* 0x000fda0003f06070 */
[----:B------:R-:W2:Y:S02]  /*2c00*/  @P0 LDC.64 R18, c[0x0][0x3b8] ;  /* 0x0000ee00ff120b82 */ /* 0x000ea40000000a00 */
[----:B--2---:R-:W-:-:S04]  /*2c10*/  @P0 IMAD.WIDE R18, R13, 0x4, R18 ;  /* 0x000000040d120825 */ /* 0x004fc800078e0212 */
[----:B------:R-:W-:Y:S01]  /*2c20*/  @P0 VIADD R13, R13, 0x4 ;  /* 0x000000040d0d0836 */ /* 0x000fe20000000000 */
[----:B------:R4:W-:Y:S04]  /*2c30*/  @P0 STG.E desc[UR12][R18.64], RZ ;  /* 0x000000ff12000986 */ /* 0x0009e8000c10190c */
[----:B------:R4:W-:Y:S04]  /*2c40*/  @P0 STG.E desc[UR12][R18.64+0x4], RZ ;  /* 0x000004ff12000986 */ /* 0x0009e8000c10190c */
[----:B------:R4:W-:Y:S04]  /*2c50*/  @P0 STG.E desc[UR12][R18.64+0x8], RZ ;  /* 0x000008ff12000986 */ /* 0x0009e8000c10190c */
[----:B------:R4:W-:Y:S01]  /*2c60*/  @P0 STG.E desc[UR12][R18.64+0xc], RZ ;  /* 0x00000cff12000986 */ /* 0x0009e2000c10190c */
[----:B------:R-:W-:Y:S05]  /*2c70*/  @!P1 BRA `(.L_x_31) ;  /* 0x0000000000209947 */ /* 0x000fea0003800000 */
[----:B----4-:R-:W2:Y:S01]  /*2c80*/  LDC.64 R18, c[0x0][0x3b8] ;  /* 0x0000ee00ff127b82 */ /* 0x010ea20000000a00 */
[----:B------:R-:W-:Y:S01]  /*2c90*/  ISETP.NE.AND P0, PT, R15, 0x1, PT ;  /* 0x000000010f00780c */ /* 0x000fe20003f05270 */
[----:B--2---:R-:W-:-:S05]  /*2ca0*/  IMAD.WIDE R18, R13, 0x4, R18 ;  /* 0x000000040d127825 */ /* 0x004fca00078e0212 */
[----:B------:R2:W-:Y:S07]  /*2cb0*/  STG.E desc[UR12][R18.64], RZ ;  /* 0x000000ff12007986 */ /* 0x0005ee000c10190c */
[----:B------:R-:W-:Y:S05]  /*2cc0*/  @!P0 BRA `(.L_x_31) ;  /* 0x00000000000c8947 */ /* 0x000fea0003800000 */
[----:B------:R-:W-:Y:S01]  /*2cd0*/  ISETP.NE.AND P0, PT, R15, 0x2, PT ;  /* 0x000000020f00780c */ /* 0x000fe20003f05270 */
[----:B------:R4:W-:-:S12]  /*2ce0*/  STG.E desc[UR12][R18.64+0x4], RZ ;  /* 0x000004ff12007986 */ /* 0x0009d8000c10190c */
[----:B------:R4:W-:Y:S02]  /*2cf0*/  @P0 STG.E desc[UR12][R18.64+0x8], RZ ;  /* 0x000008ff12000986 */ /* 0x0009e4000c10190c */
.L_x_31:
[----:B------:R-:W-:Y:S05]  /*2d00*/  BSYNC.RECONVERGENT B0 ;  /* 0x0000000000007941 */ /* 0x000fea0003800200 */
.L_x_27:
[----:B------:R-:W5:Y:S01]  /*2d10*/  LDCU UR11, c[0x0][0x394] ;  /* 0x00007280ff0b77ac */ /* 0x000f620008000800 */
[----:B0-----:R-:W-:Y:S01]  /*2d20*/  VIADD R13, R16, UR5 ;  /* 0x00000005100d7c36 */ /* 0x001fe20008000000 */
[----:B------:R-:W-:Y:S01]  /*2d30*/  BSSY.RECONVERGENT B0, `(.L_x_34) ;  /* 0x000005d000007945 */ /* 0x000fe20003800200 */
[----:B------:R-:W-:-:S04]  /*2d40*/  IMAD R8, RZ, RZ, -UR6 ;  /* 0x80000006ff087e24 */ /* 0x000fc8000f8e02ff */
[----:B-----5:R-:W-:-:S05]  /*2d50*/  IMAD R13, R8, UR11, R13 ;  /* 0x0000000b080d7c24 */ /* 0x020fca000f8e020d */
[----:B------:R-:W-:-:S13]  /*2d60*/  ISETP.GE.AND P0, PT, R14, R13, PT ;  /* 0x0000000d0e00720c */ /* 0x000fda0003f06270 */
[----:B------:R-:W-:Y:S05]  /*2d70*/  @P0 BRA `(.L_x_35) ;  /* 0x0000000400600947 */ /* 0x000fea0003800000 */
[----:B------:R-:W-:-:S07]  /*2d80*/  IMAD.MOV.U32 R15, RZ, RZ, RZ ;  /* 0x000000ffff0f7224 */ /* 0x000fce00078e00ff */
.L_x_42:
[----:B------:R-:W2:Y:S01]  /*2d90*/  LDC.64 R16, c[0x0][0x388] ;  /* 0x0000e200ff107b82 */ /* 0x000ea20000000a00 */
[----:B------:R-:W5:Y:S01]  /*2da0*/  LDG.E R8, desc[UR12][R20.64] ;  /* 0x0000000c14087981 */ /* 0x000f62000c1e1900 */
[----:B--2-4-:R-:W-:-:S05]  /*2db0*/  IMAD.WIDE R18, R14, 0x4, R16 ;  /* 0x000000040e127825 */ /* 0x014fca00078e0210 */
[----:B------:R-:W5:Y:S01]  /*2dc0*/  LDG.E R29, desc[UR12][R18.64] ;  /* 0x0000000c121d7981 */ /* 0x000f62000c1e1900 */
[----:B------:R-:W-:Y:S01]  /*2dd0*/  BSSY.RECONVERGENT B1, `(.L_x_36) ;  /* 0x0000035000017945 */ /* 0x000fe20003800200 */
[----:B-----5:R-:W-:-:S13]  /*2de0*/  ISETP.GT.AND P0, PT, R29, R8, PT ;  /* 0x000000081d00720c */ /* 0x020fda0003f04270 */
[----:B------:R-:W-:Y:S05]  /*2df0*/  @!P0 BRA `(.L_x_37) ;  /* 0x0000000000c88947 */ /* 0x000fea0003800000 */
[----:B------:R-:W-:Y:S01]  /*2e00*/  IMAD.IADD R31, R11, 0x1, R14 ;  /* 0x000000010b1f7824 */ /* 0x000fe200078e020e */
[----:B------:R-:W-:Y:S01]  /*2e10*/  IADD3 R8, PT, PT, R14, UR7, RZ ;  /* 0x000000070e087c10 */ /* 0x000fe2000fffe0ff */
[----:B------:R-:W-:Y:S01]  /*2e20*/  BSSY.RECONVERGENT B2, `(.L_x_38) ;  /* 0x0000018000027945 */ /* 0x000fe20003800200 */
[----:B------:R-:W-:Y:S01]  /*2e30*/  PLOP3.LUT P0, PT, PT, PT, PT, 0x8, 0x80 ;  /* 0x000000000080781c */ /* 0x000fe20003f0e170 */
[----:B------:R-:W-:Y:S01]  /*2e40*/  IMAD.MOV.U32 R24, RZ, RZ, RZ ;  /* 0x000000ffff187224 */ /* 0x000fe200078e00ff */
[----:B------:R-:W-:-:S13]  /*2e50*/  ISETP.GT.AND P1, PT, R8, R31, PT ;  /* 0x0000001f0800720c */ /* 0x000fda0003f24270 */
[----:B------:R-:W-:Y:S05]  /*2e60*/  @P1 BRA `(.L_x_39) ;  /* 0x00000000004c1947 */ /* 0x000fea0003800000 */
[----:B------:R-:W-:Y:S01]  /*2e70*/  BSSY.RECONVERGENT B3, `(.L_x_40) ;  /* 0x0000011000037945 */ /* 0x000fe20003800200 */
[----:B------:R-:W-:-:S07]  /*2e80*/  CS2R R24, SRZ ;  /* 0x0000000000187805 */ /* 0x000fce000001ff00 */
.L_x_41:
[----:B-1----:R-:W-:Y:S01]  /*2e90*/  IMAD.WIDE R22, R8, 0x4, R16 ;  /* 0x0000000408167825 */ /* 0x002fe200078e0210 */
[----:B------:R-:W0:Y:S05]  /*2ea0*/  LDCU UR11, c[0x0][0x39c] ;  /* 0x00007380ff0b77ac */ /* 0x000e2a0008000800 */
[----:B------:R-:W2:Y:S01]  /*2eb0*/  LDG.E R22, desc[UR12][R22.64] ;  /* 0x0000000c16167981 */ /* 0x000ea2000c1e1900 */
[----:B------:R-:W-:Y:S02]  /*2ec0*/  VIADD R25, R25, 0x1 ;  /* 0x0000000119197836 */ /* 0x000fe40000000000 */
[----:B------:R-:W-:-:S03]  /*2ed0*/  VIADD R26, R24, 0x1 ;  /* 0x00000001181a7836 */ /* 0x000fc60000000000 */
[----:B0-----:R-:W-:-:S04]  /*2ee0*/  ISETP.NE.AND P1, PT, R25, UR11, PT ;  /* 0x0000000b19007c0c */ /* 0x001fc8000bf25270 */
[----:B------:R-:W-:Y:S02]  /*2ef0*/  SEL R27, RZ, UR8, P1 ;  /* 0x00000008ff1b7c07 */ /* 0x000fe40008800000 */
[----:B------:R-:W-:Y:S02]  /*2f00*/  SEL R25, R25, RZ, P1 ;  /* 0x000000ff19197207 */ /* 0x000fe40000800000 */
[----:B------:R-:W-:-:S04]  /*2f10*/  IADD3 R8, PT, PT, R8, 0x1, R27 ;  /* 0x0000000108087810 */ /* 0x000fc80007ffe01b */
[----:B------:R-:W-:Y:S02]  /*2f20*/  ISETP.GT.AND P2, PT, R8, R31, PT ;  /* 0x0000001f0800720c */ /* 0x000fe40003f44270 */
[C---:B--2---:R-:W-:Y:S02]  /*2f30*/  ISETP.GT.AND P0, PT, R22.reuse, RZ, PT ;  /* 0x000000ff1600720c */ /* 0x044fe40003f04270 */
[----:B------:R-:W-:-:S11]  /*2f40*/  ISETP.LE.AND P3, PT, R22, R29, PT ;  /* 0x0000001d1600720c */ /* 0x000fd60003f63270 */
[----:B------:R-:W-:-:S04]  /*2f50*/  @!P0 IMAD.MOV R26, RZ, RZ, R24 ;  /* 0x000000ffff1a8224 */ /* 0x000fc800078e0218 */
[----:B------:R-:W-:Y:S01]  /*2f60*/  IMAD.MOV.U32 R24, RZ, RZ, R26 ;  /* 0x000000ffff187224 */ /* 0x000fe200078e001a */
[----:B------:R-:W-:Y:S06]  /*2f70*/  @!P2 BRA P3, `(.L_x_41) ;  /* 0xfffffffc00c4a947 */ /* 0x000fec000183ffff */
[----:B------:R-:W-:Y:S05]  /*2f80*/  BSYNC.RECONVERGENT B3 ;  /* 0x0000000000037941 */ /* 0x000fea0003800200 */
.L_x_40:
[----:B------:R-:W-:-:S13]  /*2f90*/  ISETP.GT.AND P0, PT, R22, R29, PT ;  /* 0x0000001d1600720c */ /* 0x000fda0003f04270 */
.L_x_39:
[----:B------:R-:W-:Y:S05]  /*2fa0*/  BSYNC.RECONVERGENT B2 ;  /* 0x0000000000027941 */ /* 0x000fea0003800200 */
.L_x_38:
[----:B------:R-:W0:Y:S02]  /*2fb0*/  LDCU UR11, c[0x0][0x3ac] ;  /* 0x00007580ff0b77ac */ /* 0x000e240008000800 */
[----:B0-----:R-:W-:-:S13]  /*2fc0*/  ISETP.LT.OR P0, PT, R24, UR11, P0 ;  /* 0x0000000b18007c0c */ /* 0x001fda0008701670 */
[----:B------:R-:W-:Y:S05]  /*2fd0*/  @P0 BRA `(.L_x_37) ;  /* 0x0000000000500947 */ /* 0x000fea0003800000 */
[----:B-1----:R-:W3:Y:S02]  /*2fe0*/  LDG.E R23, desc[UR12][R18.64+0x4] ;  /* 0x0000040c12177981 */ /* 0x002ee4000c1e1900 */
[----:B---3--:R-:W-:-:S13]  /*2ff0*/  ISETP.GT.AND P0, PT, R23, R10, PT ;  /* 0x0000000a1700720c */ /* 0x008fda0003f04270 */
[----:B------:R-:W-:Y:S05]  /*3000*/  @!P0 BRA `(.L_x_37) ;  /* 0x0000000000448947 */ /* 0x000fea0003800000 */
[----:B------:R-:W2:Y:S02]  /*3010*/  LDG.E R23, desc[UR12][R18.64+-0x4] ;  /* 0xfffffc0c12177981 */ /* 0x000ea4000c1e1900 */
[----:B--2---:R-:W-:-:S13]  /*3020*/  ISETP.GT.AND P0, PT, R23, R10, PT ;  /* 0x0000000a1700720c */ /* 0x004fda0003f04270 */
[----:B------:R-:W-:Y:S05]  /*3030*/  @!P0 BRA `(.L_x_37) ;  /* 0x0000000000388947 */ /* 0x000fea0003800000 */
[----:B------:R-:W0:Y:S02]  /*3040*/  LDC R23, c[0x0][0x394] ;  /* 0x0000e500ff177b82 */ /* 0x000e240000000800 */
[----:B0-----:R-:W-:-:S06]  /*3050*/  IMAD.WIDE R18, R23, 0x4, R18 ;  /* 0x0000000417127825 */ /* 0x001fcc00078e0212 */
[----:B------:R-:W2:Y:S02]  /*3060*/  LDG.E R19, desc[UR12][R18.64] ;  /* 0x0000000c12137981 */ /* 0x000ea4000c1e1900 */
[----:B--2---:R-:W-:-:S13]  /*3070*/  ISETP.GT.AND P0, PT, R19, R10, PT ;  /* 0x0000000a1300720c */ /* 0x004fda0003f04270 */
[----:B------:R-:W-:Y:S05]  /*3080*/  @!P0 BRA `(.L_x_37) ;  /* 0x0000000000248947 */ /* 0x000fea0003800000 */
[----:B------:R-:W-:-:S04]  /*3090*/  IMAD.IADD R19, R14, 0x1, -R23 ;  /* 0x000000010e137824 */ /* 0x000fc800078e0a17 */
[----:B------:R-:W-:-:S06]  /*30a0*/  IMAD.WIDE R16, R19, 0x4, R16 ;  /* 0x0000000413107825 */ /* 0x000fcc00078e0210 */
[----:B------:R-:W2:Y:S02]  /*30b0*/  LDG.E R17, desc[UR12][R16.64] ;  /* 0x0000000c10117981 */ /* 0x000ea4000c1e1900 */
[----:B--2---:R-:W-:-:S13]  /*30c0*/  ISETP.GT.AND P0, PT, R17, R10, PT ;  /* 0x0000000a1100720c */ /* 0x004fda0003f04270 */
[----:B------:R-:W0:Y:S01]  /*30d0*/  @P0 LDC.64 R18, c[0x0][0x3b8] ;  /* 0x0000ee00ff120b82 */ /* 0x000e220000000a00 */
[----:B------:R-:W-:Y:S02]  /*30e0*/  @P0 IMAD.IADD R23, R12, 0x1, R15 ;  /* 0x000000010c170824 */ /* 0x000fe400078e020f */
[----:B------:R-:W-:Y:S02]  /*30f0*/  @P0 VIADD R15, R15, 0x1 ;  /* 0x000000010f0f0836 */ /* 0x000fe40000000000 */
[----:B0-----:R-:W-:-:S05]  /*3100*/  @P0 IMAD.WIDE R18, R23, 0x4, R18 ;  /* 0x0000000417120825 */ /* 0x001fca00078e0212 */
[----:B------:R0:W-:Y:S02]  /*3110*/  @P0 STG.E desc[UR12][R18.64], R14 ;  /* 0x0000000e12000986 */ /* 0x0001e4000c10190c */
.L_x_37:
[----:B------:R-:W-:Y:S05]  /*3120*/  BSYNC.RECONVERGENT B1 ;  /* 0x0000000000017941 */ /* 0x000fea0003800200 */
.L_x_36:
[----:B------:R-:W0:Y:S01]  /*3130*/  LDC R24, c[0x0][0x394] ;  /* 0x0000e500ff187b82 */ /* 0x000e220000000800 */
[----:B------:R-:W-:Y:S01]  /*3140*/  VIADD R8, R14, 0x1 ;  /* 0x000000010e087836 */ /* 0x000fe20000000000 */
[----:B------:R-:W2:Y:S04]  /*3150*/  LDCU UR11, c[0x0][0x39c] ;  /* 0x00007380ff0b77ac */ /* 0x000ea80008000800 */
[----:B------:R-:W-:Y:S02]  /*3160*/  ISETP.GE.AND P2, PT, R8, RZ, PT ;  /* 0x000000ff0800720c */ /* 0x000fe40003f46270 */
[----:B0-----:R-:W-:-:S04]  /*3170*/  IABS R19, R24 ;  /* 0x0000001800137213 */ /* 0x001fc80000000000 */
[----:B------:R-:W0:Y:S08]  /*3180*/  I2F.RP R18, R19 ;  /* 0x0000001300127306 */ /* 0x000e300000209400 */
[----:B0-----:R-:W0:Y:S02]  /*3190*/  MUFU.RCP R18, R18 ;  /* 0x0000001200127308 */ /* 0x001e240000001000 */
[----:B0-----:R-:W-:-:S06]  /*31a0*/  IADD3 R16, PT, PT, R18, 0xffffffe, RZ ;  /* 0x0ffffffe12107810 */ /* 0x001fcc0007ffe0ff */
[----:B------:R0:W4:Y:S02]  /*31b0*/  F2I.FTZ.U32.TRUNC.NTZ R17, R16 ;  /* 0x0000001000117305 */ /* 0x000124000021f000 */
[----:B0-----:R-:W-:Y:S02]  /*31c0*/  IMAD.MOV.U32 R16, RZ, RZ, RZ ;  /* 0x000000ffff107224 */ /* 0x001fe400078e00ff */
[----:B----4-:R-:W-:-:S04]  /*31d0*/  IMAD.MOV R22, RZ, RZ, -R17 ;  /* 0x000000ffff167224 */ /* 0x010fc800078e0a11 */
[----:B-1----:R-:W-:Y:S01]  /*31e0*/  IMAD R23, R22, R19, RZ ;  /* 0x0000001316177224 */ /* 0x002fe200078e02ff */
[----:B------:R-:W-:-:S03]  /*31f0*/  IABS R22, R8 ;  /* 0x0000000800167213 */ /* 0x000fc60000000000 */
[----:B------:R-:W-:-:S06]  /*3200*/  IMAD.HI.U32 R17, R17, R23, R16 ;  /* 0x0000001711117227 */ /* 0x000fcc00078e0010 */
[----:B------:R-:W-:-:S04]  /*3210*/  IMAD.HI.U32 R17, R17, R22, RZ ;  /* 0x0000001611117227 */ /* 0x000fc800078e00ff */
[----:B------:R-:W-:-:S04]  /*3220*/  IMAD.MOV R17, RZ, RZ, -R17 ;  /* 0x000000ffff117224 */ /* 0x000fc800078e0a11 */
[----:B------:R-:W-:-:S05]  /*3230*/  IMAD R16, R19, R17, R22 ;  /* 0x0000001113107224 */ /* 0x000fca00078e0216 */
[----:B------:R-:W-:-:S13]  /*3240*/  ISETP.GT.U32.AND P0, PT, R19, R16, PT ;  /* 0x000000101300720c */ /* 0x000fda0003f04070 */
[----:B------:R-:W-:Y:S01]  /*3250*/  @!P0 IMAD.IADD R16, R16, 0x1, -R19 ;  /* 0x0000000110108824 */ /* 0x000fe200078e0a13 */
[----:B------:R-:W-:-:S04]  /*3260*/  ISETP.NE.AND P0, PT, R24, RZ, PT ;  /* 0x000000ff1800720c */ /* 0x000fc80003f05270 */
[----:B------:R-:W-:-:S13]  /*3270*/  ISETP.GT.U32.AND P1, PT, R19, R16, PT ;  /* 0x000000101300720c */ /* 0x000fda0003f24070 */
[----:B------:R-:W-:-:S04]  /*3280*/  @!P1 IMAD.IADD R16, R16, 0x1, -R19 ;  /* 0x0000000110109824 */ /* 0x000fc800078e0a13 */
[----:B------:R-:W-:Y:S01]  /*3290*/  @!P2 IMAD.MOV R16, RZ, RZ, -R16 ;  /* 0x000000ffff10a224 */ /* 0x000fe200078e0a10 */
[----:B------:R-:W-:-:S04]  /*32a0*/  @!P0 LOP3.LUT R16, RZ, R24, RZ, 0x33, !PT ;  /* 0x00000018ff108212 */ /* 0x000fc800078e33ff */
[----:B------:R-:W-:-:S13]  /*32b0*/  ISETP.NE.AND P0, PT, R16, UR9, PT ;  /* 0x0000000910007c0c */ /* 0x000fda000bf05270 */
[----:B--2---:R-:W-:-:S04]  /*32c0*/  @!P0 VIADD R8, R14, UR11 ;  /* 0x0000000b0e088c36 */ /* 0x004fc80008000000 */
[----:B------:R-:W-:Y:S01]  /*32d0*/  IMAD.MOV.U32 R14, RZ, RZ, R8 ;  /* 0x000000ffff0e7224 */ /* 0x000fe200078e0008 */
[----:B------:R-:W-:-:S13]  /*32e0*/  ISETP.GE.AND P0, PT, R8, R13, PT ;  /* 0x0000000d0800720c */ /* 0x000fda0003f06270 */
[----:B------:R-:W-:Y:S05]  /*32f0*/  @!P0 BRA `(.L_x_42) ;  /* 0xfffffff800a48947 */ /* 0x000fea000383ffff */
.L_x_35:
[----:B------:R-:W-:Y:S05]  /*3300*/  BSYNC.RECONVERGENT B0 ;  /* 0x0000000000007941 */ /* 0x000fea0003800200 */
.L_x_34:
[----:B------:R-:W0:Y:S01]  /*3310*/  LDCU UR11, c[0x0][0x380] ;  /* 0x00007000ff0b77ac */ /* 0x000e220008000800 */
[----:B------:R-:W-:Y:S01]  /*3320*/  IADD3 R0, PT, PT, R0, UR4, RZ ;  /* 0x0000000400007c10 */ /* 0x000fe2000fffe0ff */
[----:B------:R-:W-:Y:S02]  /*3330*/  VIADD R7, R7, 0x1 ;  /* 0x0000000107077836 */ /* 0x000fe40000000000 */
[----:B------:R-:W-:Y:S02]  /*3340*/  VIADD R6, R6, 0x1 ;  /* 0x0000000106067836 */ /* 0x000fe40000000000 */
[----:B------:R-:W-:Y:S01]  /*3350*/  VIADD R4, R4, 0x1 ;  /* 0x0000000104047836 */ /* 0x000fe20000000000 */
[----:B0-----:R-:W-:-:S13]  /*3360*/  ISETP.GE.AND P0, PT, R0, UR11, PT ;  /* 0x0000000b00007c0c */ /* 0x001fda000bf06270 */
[----:B------:R-:W-:Y:S05]  /*3370*/  @!P0 BRA `(.L_x_43) ;  /* 0xffffffcc00a08947 */ /* 0x000fea000383ffff */
[----:B------:R-:W-:Y:S05]  /*3380*/  EXIT ;  /* 0x000000000000794d */ /* 0x000fea0003800000 */
.L_x_0:
[----:B------:R-:W0:Y:S01]  /*3390*/  LDCU UR11, c[0x0][0x3b0] ;  /* 0x00007600ff0b77ac */ /* 0x000e220008000800 */
[----:B------:R-:W1:Y:S01]  /*33a0*/  LDCU UR10, c[0x0][0x394] ;  /* 0x00007280ff0a77ac */ /* 0x000e620008000800 */
[----:B0-----:R-:W-:Y:S02]  /*33b0*/  UISETP.GT.AND UP0, UPT, UR11, URZ, UPT ;  /* 0x000000ff0b00728c */ /* 0x001fe4000bf04270 */
[----:B-1----:R-:W-:-:S07]  /*33c0*/  UIMAD UR10, UR6, UR10, UR6 ;  /* 0x0000000a060a72a4 */ /* 0x002fce000f8e0206 */
[----:B------:R-:W-:Y:S05]  /*33d0*/  BRA.U UP0, `(.L_x_44) ;  /* 0x0000000500dc7547 */ /* 0x000fea000b800000 */
.L_x_54:
[----:B------:R-:W0:Y:S01]  /*33e0*/  LDC.64 R2, c[0x0][0x3a0] ;  /* 0x0000e800ff027b82 */ /* 0x000e220000000a00 */
[----:B-1----:R-:W1:Y:S01]  /*33f0*/  LDCU UR11, c[0x0][0x394] ;  /* 0x00007280ff0b77ac */ /* 0x002e620008000800 */
[----:B0-----:R-:W-:-:S05]  /*3400*/  IMAD.WIDE R2, R0, 0x4, R2 ;  /* 0x0000000400027825 */ /* 0x001fca00078e0202 */
[----:B------:R-:W2:Y:S01]  /*3410*/  LDG.E R5, desc[UR12][R2.64] ;  /* 0x0000000c02057981 */ /* 0x000ea2000c1e1900 */
[----:B------:R-:W-:Y:S01]  /*3420*/  IMAD.U32 R15, RZ, RZ, UR5 ;  /* 0x00000005ff0f7e24 */ /* 0x000fe2000f8e00ff */
[----:B------:R-:W-:Y:S01]  /*3430*/  UMOV UR14, 0x33333333 ;  /* 0x33333333000e7882 */ /* 0x000fe20000000000 */
[----:B------:R-:W-:Y:S01]  /*3440*/  IMAD R11, RZ, RZ, -UR6 ;  /* 0x80000006ff0b7e24 */ /* 0x000fe2000f8e02ff */
[----:B------:R-:W-:Y:S01]  /*3450*/  UMOV UR15, 0x3fd33333 ;  /* 0x3fd33333000f7882 */ /* 0x000fe20000000000 */
[C---:B------:R-:W-:Y:S01]  /*3460*/  IMAD R4, R0.reuse, R15, UR5 ;  /* 0x0000000500047e24 */ /* 0x040fe2000f8e020f */
[----:B------:R-:W-:Y:S01]  /*3470*/  BSSY.RECONVERGENT B0, `(.L_x_45) ;  /* 0x0000068000007945 */ /* 0x000fe20003800200 */
[----:B------:R-:W-:Y:S02]  /*3480*/  IMAD.U32 R13, RZ, RZ, UR5 ;  /* 0x00000005ff0d7e24 */ /* 0x000fe4000f8e00ff */
[----:B-1----:R-:W-:Y:S02]  /*3490*/  IMAD R4, R11, UR11, R4 ;  /* 0x0000000b0b047c24 */ /* 0x002fe4000f8e0204 */
[----:B------:R-:W-:Y:S01]  /*34a0*/  IMAD R11, R0, R13, UR10 ;  /* 0x0000000a000b7e24 */ /* 0x000fe2000f8e020d */
[----:B--2---:R-:W-:-:S13]  /*34b0*/  ISETP.NE.AND P0, PT, R5, RZ, PT ;  /* 0x000000ff0500720c */ /* 0x004fda0003f05270 */
[----:B------:R-:W-:Y:S02]  /*34c0*/  @!P0 IMAD.MOV.U32 R5, RZ, RZ, 0xfa00 ;  /* 0x0000fa00ff058424 */ /* 0x000fe400078e00ff */
[----:B------:R-:W-:Y:S02]  /*34d0*/  @!P0 IMAD.MOV.U32 R9, RZ, RZ, 0xfa00 ;  /* 0x0000fa00ff098424 */ /* 0x000fe400078e00ff */
[----:B------:R-:W0:Y:S03]  /*34e0*/  I2F.F64 R6, R5 ;  /* 0x0000000500067312 */ /* 0x000e260000201c00 */
[----:B------:R1:W-:Y:S01]  /*34f0*/  @!P0 STG.E desc[UR12][R2.64], R9 ;  /* 0x0000000902008986 */ /* 0x0003e2000c10190c */
[----:B------:R-:W-:Y:S01]  /*3500*/  ISETP.GE.AND P0, PT, R11, R4, PT ;  /* 0x000000040b00720c */ /* 0x000fe20003f06270 */
[----:B0-----:R-:W-:-:S12]  /*3510*/  DMUL R6, R6, UR14 ;  /* 0x0000000e06067c28 */ /* 0x001fd80008000000 */
[----:B-1----:R-:W-:Y:S05]  /*3520*/  @P0 BRA `(.L_x_46) ;  /* 0x0000000400700947 */ /* 0x002fea0003800000 */
[----:B------:R0:W1:Y:S01]  /*3530*/  F2I.F64.TRUNC R5, R6 ;  /* 0x0000000600057311 */ /* 0x000062000030d100 */
[----:B------:R-:W-:-:S07]  /*3540*/  IMAD.MOV.U32 R9, RZ, RZ, RZ ;  /* 0x000000ffff097224 */ /* 0x000fce00078e00ff */
.L_x_53:
[----:B0-----:R-:W0:Y:S01]  /*3550*/  LDC.64 R6, c[0x0][0x388] ;  /* 0x0000e200ff067b82 */ /* 0x001e220000000a00 */
[----:B------:R-:W2:Y:S01]  /*3560*/  LDG.E R8, desc[UR12][R2.64] ;  /* 0x0000000c02087981 */ /* 0x000ea2000c1e1900 */
[----:B0-----:R-:W-:-:S05]  /*3570*/  IMAD.WIDE R12, R11, 0x4, R6 ;  /* 0x000000040b0c7825 */ /* 0x001fca00078e0206 */
[----:B------:R-:W2:Y:S01]  /*3580*/  LDG.E R19, desc[UR12][R12.64] ;  /* 0x0000000c0c137981 */ /* 0x000ea2000c1e1900 */
[----:B------:R-:W-:Y:S01]  /*3590*/  BSSY.RECONVERGENT B1, `(.L_x_47) ;  /* 0x0000037000017945 */ /* 0x000fe20003800200 */
[----:B--2---:R-:W-:-:S13]  /*35a0*/  ISETP.GT.AND P0, PT, R19, R8, PT ;  /* 0x000000081300720c */ /* 0x004fda0003f04270 */
[----:B------:R-:W-:Y:S05]  /*35b0*/  @!P0 BRA `(.L_x_48) ;  /* 0x0000000000d08947 */ /* 0x000fea0003800000 */
[C---:B------:R-:W-:Y:S01]  /*35c0*/  VIADD R21, R11.reuse, UR10 ;  /* 0x0000000a0b157c36 */ /* 0x040fe20008000000 */
[----:B------:R-:W-:Y:S01]  /*35d0*/  IADD3 R8, PT, PT, R11, UR7, RZ ;  /* 0x000000070b087c10 */ /* 0x000fe2000fffe0ff */
[----:B------:R-:W-:Y:S01]  /*35e0*/  BSSY.RECONVERGENT B2, `(.L_x_49) ;  /* 0x0000019000027945 */ /* 0x000fe20003800200 */
[----:B------:R-:W-:Y:S01]  /*35f0*/  PLOP3.LUT P0, PT, PT, PT, PT, 0x8, 0x80 ;  /* 0x000000000080781c */ /* 0x000fe20003f0e170 */
[----:B------:R-:W-:Y:S01]  /*3600*/  IMAD.MOV.U32 R10, RZ, RZ, RZ ;  /* 0x000000ffff0a7224 */ /* 0x000fe200078e00ff */
[----:B------:R-:W-:-:S13]  /*3610*/  ISETP.GT.AND P1, PT, R8, R21, PT ;  /* 0x000000150800720c */ /* 0x000fda0003f24270 */
[----:B------:R-:W-:Y:S05]  /*3620*/  @P1 BRA `(.L_x_50) ;  /* 0x0000000000501947 */ /* 0x000fea0003800000 */
[----:B------:R-:W-:Y:S01]  /*3630*/  BSSY.RECONVERGENT B3, `(.L_x_51) ;  /* 0x0000012000037945 */ /* 0x000fe20003800200 */
[----:B------:R-:W-:Y:S02]  /*3640*/  IMAD.MOV.U32 R16, RZ, RZ, RZ ;  /* 0x000000ffff107224 */ /* 0x000fe400078e00ff */
[----:B------:R-:W-:-:S07]  /*3650*/  IMAD.MOV.U32 R10, RZ, RZ, RZ ;  /* 0x000000ffff0a7224 */ /* 0x000fce00078e00ff */
.L_x_52:
[----:B------:R-:W-:Y:S01]  /*3660*/  IMAD.WIDE R14, R8, 0x4, R6 ;  /* 0x00000004080e7825 */ /* 0x000fe200078e0206 */
[----:B------:R-:W0:Y:S05]  /*3670*/  LDCU UR11, c[0x0][0x39c] ;  /* 0x00007380ff0b77ac */ /* 0x000e2a0008000800 */
[----:B------:R-:W2:Y:S01]  /*3680*/  LDG.E R14, desc[UR12][R14.64] ;  /* 0x0000000c0e0e7981 */ /* 0x000ea2000c1e1900 */
[----:B------:R-:W-:-:S05]  /*3690*/  VIADD R16, R16, 0x1 ;  /* 0x0000000110107836 */ /* 0x000fca0000000000 */
[----:B0-----:R-:W-:-:S04]  /*36a0*/  ISETP.NE.AND P1, PT, R16, UR11, PT ;  /* 0x0000000b10007c0c */ /* 0x001fc8000bf25270 */
[----:B------:R-:W-:Y:S02]  /*36b0*/  SEL R17, RZ, UR8, P1 ;  /* 0x00000008ff117c07 */ /* 0x000fe40008800000 */
[----:B------:R-:W-:Y:S02]  /*36c0*/  SEL R16, R16, RZ, P1 ;  /* 0x000000ff10107207 */ /* 0x000fe40000800000 */
[----:B------:R-:W-:Y:S01]  /*36d0*/  IADD3 R8, PT, PT, R8, 0x1, R17 ;  /* 0x0000000108087810 */ /* 0x000fe20007ffe011 */
[----:B------:R-:W-:-:S03]  /*36e0*/  VIADD R17, R10, 0x1 ;  /* 0x000000010a117836 */ /* 0x000fc60000000000 */
[----:B------:R-:W-:Y:S02]  /*36f0*/  ISETP.GT.AND P2, PT, R8, R21, PT ;  /* 0x000000150800720c */ /* 0x000fe40003f44270 */
[C---:B--2---:R-:W-:Y:S02]  /*3700*/  ISETP.GT.AND P0, PT, R14.reuse, RZ, PT ;  /* 0x000000ff0e00720c */ /* 0x044fe40003f04270 */
[----:B------:R-:W-:-:S11]  /*3710*/  ISETP.LE.AND P3, PT, R14, R19, PT ;  /* 0x000000130e00720c */ /* 0x000fd60003f63270 */
[----:B------:R-:W-:-:S04]  /*3720*/  @!P0 IMAD.MOV R17, RZ, RZ, R10 ;  /* 0x000000ffff118224 */ /* 0x000fc800078e020a */
[----:B------:R-:W-:Y:S01]  /*3730*/  IMAD.MOV.U32 R10, RZ, RZ, R17 ;  /* 0x000000ffff0a7224 */ /* 0x000fe200078e0011 */
[----:B------:R-:W-:Y:S06]  /*3740*/  @!P2 BRA P3, `(.L_x_52) ;  /* 0xfffffffc00c4a947 */ /* 0x000fec000183ffff */
[----:B------:R-:W-:Y:S05]  /*3750*/  BSYNC.RECONVERGENT B3 ;  /* 0x0000000000037941 */ /* 0x000fea0003800200 */
.L_x_51:
[----:B------:R-:W-:-:S13]  /*3760*/  ISETP.GT.AND P0, PT, R14, R19, PT ;  /* 0x000000130e00720c */ /* 0x000fda0003f04270 */
.L_x_50:
[----:B------:R-:W-:Y:S05]  /*3770*/  BSYNC.RECONVERGENT B2 ;  /* 0x0000000000027941 */ /* 0x000fea0003800200 */
.L_x_49:
[----:B------:R-:W0:Y:S02]  /*3780*/  LDCU UR11, c[0x0][0x3ac] ;  /* 0x00007580ff0b77ac */ /* 0x000e240008000800 */
[----:B0-----:R-:W-:-:S13]  /*3790*/  ISETP.LT.OR P0, PT, R10, UR11, P0 ;  /* 0x0000000b0a007c0c */ /* 0x001fda0008701670 */
[----:B------:R-:W-:Y:S05]  /*37a0*/  @P0 BRA `(.L_x_48) ;  /* 0x0000000000540947 */ /* 0x000fea0003800000 */
[----:B------:R-:W1:Y:S02]  /*37b0*/  LDG.E R8, desc[UR12][R12.64+0x4] ;  /* 0x0000040c0c087981 */ /* 0x000e64000c1e1900 */
[----:B-1----:R-:W-:-:S13]  /*37c0*/  ISETP.GT.AND P0, PT, R8, R5, PT ;  /* 0x000000050800720c */ /* 0x002fda0003f04270 */
        /* <DEDUP_REMOVED lines=13> */
[----:B------:R-:W0:Y:S08]  /*38a0*/  @P0 LDC R15, c[0x0][0x3b0] ;  /* 0x0000ec00ff0f0b82 */ /* 0x000e300000000800 */
[----:B------:R-:W1:Y:S01]  /*38b0*/  @P0 LDC.64 R12, c[0x0][0x3b8] ;  /* 0x0000ee00ff0c0b82 */ /* 0x000e620000000a00 */
[----:B0-----:R-:W-:Y:S01]  /*38c0*/  @P0 IMAD R15, R0, R15, R9 ;  /* 0x0000000f000f0224 */ /* 0x001fe200078e0209 */
[----:B------:R-:W-:-:S03]  /*38d0*/  @P0 IADD3 R9, PT, PT, R9, 0x1, RZ ;  /* 0x0000000109090810 */ /* 0x000fc60007ffe0ff */
[----:B-1----:R-:W-:-:S05]  /*38e0*/  @P0 IMAD.WIDE R12, R15, 0x4, R12 ;  /* 0x000000040f0c0825 */ /* 0x002fca00078e020c */
[----:B------:R0:W-:Y:S02]  /*38f0*/  @P0 STG.E desc[UR12][R12.64], R11 ;  /* 0x0000000b0c000986 */ /* 0x0001e4000c10190c */
.L_x_48:
[----:B------:R-:W-:Y:S05]  /*3900*/  BSYNC.RECONVERGENT B1 ;  /* 0x0000000000017941 */ /* 0x000fea0003800200 */
.L_x_47:
[----:B------:R-:W2:Y:S01]  /*3910*/  LDC R14, c[0x0][0x394] ;  /* 0x0000e500ff0e7b82 */ /* 0x000ea20000000800 */
[----:B0-----:R-:W-:Y:S01]  /*3920*/  VIADD R13, R11, 0x1 ;  /* 0x000000010b0d7836 */ /* 0x001fe20000000000 */
[----:B------:R-:W0:Y:S04]  /*3930*/  LDCU UR11, c[0x0][0x39c] ;  /* 0x00007380ff0b77ac */ /* 0x000e280008000800 */
[----:B------:R-:W-:Y:S02]  /*3940*/  IABS R12, R13 ;  /* 0x0000000d000c7213 */ /* 0x000fe40000000000 */
[----:B------:R-:W-:Y:S02]  /*3950*/  ISETP.GE.AND P1, PT, R13, RZ, PT ;  /* 0x000000ff0d00720c */ /* 0x000fe40003f26270 */
[----:B--2---:R-:W-:-:S02]  /*3960*/  IABS R15, R14 ;  /* 0x0000000e000f7213 */ /* 0x004fc40000000000 */
[----:B------:R-:W-:Y:S02]  /*3970*/  ISETP.NE.AND P2, PT, R14, RZ, PT ;  /* 0x000000ff0e00720c */ /* 0x000fe40003f45270 */
[----:B------:R-:W2:Y:S08]  /*3980*/  I2F.RP R8, R15 ;  /* 0x0000000f00087306 */ /* 0x000eb00000209400 */
[----:B--2---:R-:W2:Y:S02]  /*3990*/  MUFU.RCP R8, R8 ;  /* 0x0000000800087308 */ /* 0x004ea40000001000 */
[----:B--2---:R-:W-:-:S06]  /*39a0*/  VIADD R10, R8, 0xffffffe ;  /* 0x0ffffffe080a7836 */ /* 0x004fcc0000000000 */
[----:B------:R-:W2:Y:S02]  /*39b0*/  F2I.FTZ.U32.TRUNC.NTZ R7, R10 ;  /* 0x0000000a00077305 */ /* 0x000ea4000021f000 */
[----:B--2---:R-:W-:-:S04]  /*39c0*/  IMAD.MOV R6, RZ, RZ, -R7 ;  /* 0x000000ffff067224 */ /* 0x004fc800078e0a07 */
[----:B------:R-:W-:Y:S02]  /*39d0*/  IMAD R17, R6, R15, RZ ;  /* 0x0000000f06117224 */ /* 0x000fe400078e02ff */
[----:B------:R-:W-:-:S04]  /*39e0*/  IMAD.MOV.U32 R6, RZ, RZ, RZ ;  /* 0x000000ffff067224 */ /* 0x000fc800078e00ff */
[----:B------:R-:W-:-:S04]  /*39f0*/  IMAD.HI.U32 R6, R7, R17, R6 ;  /* 0x0000001107067227 */ /* 0x000fc800078e0006 */
[----:B------:R-:W-:-:S04]  /*3a00*/  IMAD.MOV.U32 R7, RZ, RZ, R12 ;  /* 0x000000ffff077224 */ /* 0x000fc800078e000c */
[----:B------:R-:W-:-:S04]  /*3a10*/  IMAD.HI.U32 R6, R6, R7, RZ ;  /* 0x0000000706067227 */ /* 0x000fc800078e00ff */
[----:B------:R-:W-:-:S04]  /*3a20*/  IMAD.MOV R6, RZ, RZ, -R6 ;  /* 0x000000ffff067224 */ /* 0x000fc800078e0a06 */
[----:B------:R-:W-:-:S05]  /*3a30*/  IMAD R6, R15, R6, R7 ;  /* 0x000000060f067224 */ /* 0x000fca00078e0207 */
[----:B------:R-:W-:-:S13]  /*3a40*/  ISETP.GT.U32.AND P0, PT, R15, R6, PT ;  /* 0x000000060f00720c */ /* 0x000fda0003f04070 */
[----:B------:R-:W-:-:S05]  /*3a50*/  @!P0 IMAD.IADD R6, R6, 0x1, -R15 ;  /* 0x0000000106068824 */ /* 0x000fca00078e0a0f */
[----:B------:R-:W-:-:S13]  /*3a60*/  ISETP.GT.U32.AND P0, PT, R15, R6, PT ;  /* 0x000000060f00720c */ /* 0x000fda0003f04070 */
[----:B------:R-:W-:-:S04]  /*3a70*/  @!P0 IMAD.IADD R6, R6, 0x1, -R15 ;  /* 0x0000000106068824 */ /* 0x000fc800078e0a0f */
[----:B------:R-:W-:Y:S01]  /*3a80*/  @!P1 IMAD.MOV R6, RZ, RZ, -R6 ;  /* 0x000000ffff069224 */ /* 0x000fe200078e0a06 */
[----:B------:R-:W-:-:S04]  /*3a90*/  @!P2 LOP3.LUT R6, RZ, R14, RZ, 0x33, !PT ;  /* 0x0000000eff06a212 */ /* 0x000fc800078e33ff */
[----:B------:R-:W-:-:S13]  /*3aa0*/  ISETP.NE.AND P0, PT, R6, UR9, PT ;  /* 0x0000000906007c0c */ /* 0x000fda000bf05270 */
[----:B0-----:R-:W-:-:S04]  /*3ab0*/  @!P0 IADD3 R13, PT, PT, R11, UR11, RZ ;  /* 0x0000000b0b0d8c10 */ /* 0x001fc8000fffe0ff */
[----:B------:R-:W-:Y:S01]  /*3ac0*/  ISETP.GE.AND P0, PT, R13, R4, PT ;  /* 0x000000040d00720c */ /* 0x000fe20003f06270 */
[----:B------:R-:W-:-:S12]  /*3ad0*/  IMAD.MOV.U32 R11, RZ, RZ, R13 ;  /* 0x000000ffff0b7224 */ /* 0x000fd800078e000d */
[----:B------:R-:W-:Y:S05]  /*3ae0*/  @!P0 BRA `(.L_x_53) ;  /* 0xfffffff800988947 */ /* 0x000fea000383ffff */
.L_x_46:
[----:B------:R-:W-:Y:S05]  /*3af0*/  BSYNC.RECONVERGENT B0 ;  /* 0x0000000000007941 */ /* 0x000fea0003800200 */
.L_x_45:
[----:B------:R-:W0:Y:S01]  /*3b00*/  LDCU UR11, c[0x0][0x380] ;  /* 0x00007000ff0b77ac */ /* 0x000e220008000800 */
[----:B------:R-:W-:-:S05]  /*3b10*/  VIADD R0, R0, UR4 ;  /* 0x0000000400007c36 */ /* 0x000fca0008000000 */
[----:B0-----:R-:W-:-:S13]  /*3b20*/  ISETP.GE.AND P0, PT, R0, UR11, PT ;  /* 0x0000000b00007c0c */ /* 0x001fda000bf06270 */
[----:B------:R-:W-:Y:S05]  /*3b30*/  @!P0 BRA `(.L_x_54) ;  /* 0xfffffff800288947 */ /* 0x000fea000383ffff */
[----:B------:R-:W-:Y:S05]  /*3b40*/  EXIT ;  /* 0x000000000000794d */ /* 0x000fea0003800000 */
.L_x_44:
[----:B------:R-:W-:Y:S02]  /*3b50*/  UIMAD UR14, UR4, UR11, URZ ;  /* 0x0000000b040e72a4 */ /* 0x000fe4000f8e02ff */
[----:B------:R-:W-:Y:S01]  /*3b60*/  IMAD R4, R0, UR11, RZ ;  /* 0x0000000b00047c24 */ /* 0x000fe2000f8e02ff */
[----:B------:R-:W-:Y:S01]  /*3b70*/  PRMT R6, RZ, 0x7610, R6 ;  /* 0x00007610ff067816 */ /* 0x000fe20000000006 */
[----:B------:R-:W-:Y:S01]  /*3b80*/  IMAD.MOV.U32 R5, RZ, RZ, RZ ;  /* 0x000000ffff057224 */ /* 0x000fe200078e00ff */
[----:B------:R-:W-:Y:S01]  /*3b90*/  PRMT R7, RZ, 0x7610, R7 ;  /* 0x00007610ff077816 */ /* 0x000fe20000000007 */
[C---:B------:R-:W-:Y:S02]  /*3ba0*/  VIADD R8, R4.reuse, UR11 ;  /* 0x0000000b04087c36 */ /* 0x040fe40008000000 */
[----:B------:R-:W-:Y:S02]  /*3bb0*/  VIADD R10, R4, 0x1 ;  /* 0x00000001040a7836 */ /* 0x000fe40000000000 */
[----:B------:R-:W-:-:S07]  /*3bc0*/  IMAD R22, RZ, RZ, -UR14 ;  /* 0x8000000eff167e24 */ /* 0x000fce000f8e02ff */
.L_x_71:
[----:B0-----:R-:W0:Y:S01]  /*3bd0*/  LDC.64 R2, c[0x0][0x3a0] ;  /* 0x0000e800ff027b82 */ /* 0x001e220000000a00 */
[----:B------:R-:W-:Y:S02]  /*3be0*/  UIADD3 UR11, UPT, UPT, -UR14, URZ, URZ ;  /* 0x000000ff0e0b7290 */ /* 0x000fe4000fffe1ff */
[----:B------:R-:W-:Y:S01]  /*3bf0*/  IMAD R15, R5, UR14, R8 ;  /* 0x0000000e050f7c24 */ /* 0x000fe2000f8e0208 */
[----:B------:R-:W1:Y:S01]  /*3c00*/  LDCU UR15, c[0x0][0x3b0] ;  /* 0x00007600ff0f77ac */ /* 0x000e620008000800 */
[----:B0-----:R-:W-:-:S05]  /*3c10*/  IMAD.WIDE R2, R0, 0x4, R2 ;  /* 0x0000000400027825 */ /* 0x001fca00078e0202 */
[----:B------:R-:W2:Y:S01]  /*3c20*/  LDG.E R12, desc[UR12][R2.64] ;  /* 0x0000000c020c7981 */ /* 0x000ea2000c1e1900 */
[C---:B------:R-:W-:Y:S01]  /*3c30*/  IMAD R14, R5.reuse, UR14, R10 ;  /* 0x0000000e050e7c24 */ /* 0x040fe2000f8e020a */
[----:B------:R-:W-:Y:S01]  /*3c40*/  UMOV UR16, 0x33333333 ;  /* 0x3333333300107882 */ /* 0x000fe20000000000 */
[----:B------:R-:W-:Y:S01]  /*3c50*/  IMAD R11, R5, UR11, RZ ;  /* 0x0000000b050b7c24 */ /* 0x000fe2000f8e02ff */
[----:B------:R-:W-:Y:S01]  /*3c60*/  UMOV UR17, 0x3fd33333 ;  /* 0x3fd3333300117882 */ /* 0x000fe20000000000 */
[----:B------:R-:W-:Y:S01]  /*3c70*/  BSSY.RECONVERGENT B0, `(.L_x_55) ;  /* 0x000002a000007945 */ /* 0x000fe20003800200 */
[----:B------:R-:W-:Y:S01]  /*3c80*/  VIMNMX R15, PT, PT, R15, R14, !PT ;  /* 0x0000000e0f0f7248 */ /* 0x000fe20007fe0100 */
[----:B------:R-:W-:-:S03]  /*3c90*/  IMAD.IADD R20, R11, 0x1, -R4 ;  /* 0x000000010b147824 */ /* 0x000fc600078e0a04 */
[----:B------:R-:W-:Y:S02]  /*3ca0*/  IADD3 R11, PT, PT, R4, -R15, -R11 ;  /* 0x8000000f040b7210 */ /* 0x000fe40007ffe80b */
[----:B--2---:R-:W-:-:S13]  /*3cb0*/  ISETP.NE.AND P0, PT, R12, RZ, PT ;  /* 0x000000ff0c00720c */ /* 0x004fda0003f05270 */
[----:B------:R-:W-:Y:S02]  /*3cc0*/  @!P0 IMAD.MOV.U32 R12, RZ, RZ, 0xfa00 ;  /* 0x0000fa00ff0c8424 */ /* 0x000fe400078e00ff */
[----:B------:R-:W-:-:S04]  /*3cd0*/  @!P0 IMAD.MOV.U32 R19, RZ, RZ, 0xfa00 ;  /* 0x0000fa00ff138424 */ /* 0x000fc800078e00ff */
[----:B------:R-:W0:Y:S01]  /*3ce0*/  I2F.F64 R12, R12 ;  /* 0x0000000c000c7312 */ /* 0x000e220000201c00 */
[----:B------:R2:W-:Y:S01]  /*3cf0*/  @!P0 STG.E desc[UR12][R2.64], R19 ;  /* 0x0000001302008986 */ /* 0x0005e2000c10190c */
[----:B------:R-:W-:Y:S01]  /*3d00*/  ISETP.GT.U32.AND P0, PT, R11, -0x10, PT ;  /* 0xfffffff00b00780c */ /* 0x000fe20003f04070 */
[----:B-1----:R-:W-:-:S04]  /*3d10*/  IMAD R11, R0, UR15, RZ ;  /* 0x0000000f000b7c24 */ /* 0x002fc8000f8e02ff */
[----:B------:R-:W-:Y:S01]  /*3d20*/  IMAD.MOV.U32 R14, RZ, RZ, R11 ;  /* 0x000000ffff0e7224 */ /* 0x000fe200078e000b */
[----:B0--34-:R-:W-:Y:S01]  /*3d30*/  DMUL R16, R12, UR16 ;  /* 0x000000100c107c28 */ /* 0x019fe20008000000 */
[----:B------:R-:W-:Y:S01]  /*3d40*/  IADD3 R12, PT, PT, R15, R20, RZ ;  /* 0x000000140f0c7210 */ /* 0x000fe20007ffe0ff */
[----:B------:R-:W-:-:S04]  /*3d50*/  IMAD R13, R0, UR5, RZ ;  /* 0x00000005000d7c24 */ /* 0x000fc8000f8e02ff */
[----:B------:R2:W0:Y:S01]  /*3d60*/  F2I.F64.TRUNC R9, R16 ;  /* 0x0000001000097311 */ /* 0x000422000030d100 */
[----:B------:R-:W-:Y:S01]  /*3d70*/  LOP3.LUT P1, RZ, R12, 0xf, RZ, 0xc0, !PT ;  /* 0x0000000f0cff7812 */ /* 0x000fe2000782c0ff */
[----:B------:R-:W-:-:S12]  /*3d80*/  @P0 BRA `(.L_x_56) ;  /* 0x0000000000600947 */ /* 0x000fd80003800000 */
[----:B--2---:R-:W1:Y:S01]  /*3d90*/  LDC.64 R18, c[0x0][0x3b8] ;  /* 0x0000ee00ff127b82 */ /* 0x004e620000000a00 */
[----:B------:R-:W-:Y:S01]  /*3da0*/  LOP3.LUT R21, R12, 0xfffffff0, RZ, 0xc0, !PT ;  /* 0xfffffff00c157812 */ /* 0x000fe200078ec0ff */
[----:B------:R-:W-:-:S07]  /*3db0*/  IMAD.MOV.U32 R14, RZ, RZ, R11 ;  /* 0x000000ffff0e7224 */ /* 0x000fce00078e000b */
.L_x_57:
[----:B-1-3--:R-:W-:-:S04]  /*3dc0*/  IMAD.WIDE R16, R14, 0x4, R18 ;  /* 0x000000040e107825 */ /* 0x00afc800078e0212 */
        /* <DEDUP_REMOVED lines=20> */
.L_x_56:
[----:B------:R-:W-:Y:S05]  /*3f10*/  BSYNC.RECONVERGENT B0 ;  /* 0x0000000000007941 */ /* 0x000fea0003800200 */
.L_x_55:
[----:B------:R-:W-:Y:S01]  /*3f20*/  BSSY.RECONVERGENT B0, `(.L_x_58) ;  /* 0x0000035000007945 */ /* 0x000fe20003800200 */
[----:B------:R-:W-:-:S03]  /*3f30*/  VIADD R12, R13, UR10 ;  /* 0x0000000a0d0c7c36 */ /* 0x000fc60008000000 */
[----:B------:R-:W-:Y:S05]  /*3f40*/  @!P1 BRA `(.L_x_59) ;  /* 0x0000000000c89947 */ /* 0x000fea0003800000 */
[----:B--23--:R-:W-:Y:S01]  /*3f50*/  PRMT R16, R4, 0x9910, RZ ;  /* 0x0000991004107816 */ /* 0x00cfe200000000ff */
[----:B------:R-:W-:Y:S01]  /*3f60*/  BSSY.RECONVERGENT B1, `(.L_x_60) ;  /* 0x0000016000017945 */ /* 0x000fe20003800200 */
[----:B------:R-:W-:Y:S02]  /*3f70*/  PRMT R19, R22, 0x9910, RZ ;  /* 0x0000991016137816 */ /* 0x000fe400000000ff */
[----:B------:R-:W-:Y:S01]  /*3f80*/  PRMT R17, R7, 0x9910, RZ ;  /* 0x0000991007117816 */ /* 0x000fe200000000ff */
[----:B------:R-:W-:-:S04]  /*3f90*/  IMAD.MOV R18, RZ, RZ, -R16 ;  /* 0x000000ffff127224 */ /* 0x000fc800078e0a10 */
[----:B------:R-:W-:-:S04]  /*3fa0*/  IMAD R16, R19, R17, R18 ;  /* 0x0000001113107224 */ /* 0x000fc800078e0212 */
[----:B------:R-:W-:-:S05]  /*3fb0*/  IMAD.IADD R16, R15, 0x1, R16 ;  /* 0x000000010f107824 */ /* 0x000fca00078e0210 */
[----:B------:R-:W-:-:S04]  /*3fc0*/  LOP3.LUT R16, R16, 0xf, RZ, 0xc0, !PT ;  /* 0x0000000f10107812 */ /* 0x000fc800078ec0ff */
[C---:B------:R-:W-:Y:S01]  /*3fd0*/  LOP3.LUT P1, RZ, R16.reuse, 0x7, RZ, 0xc0, !PT ;  /* 0x0000000710ff7812 */ /* 0x040fe2000782c0ff */
[----:B------:R-:W-:-:S05]  /*3fe0*/  VIADD R17, R16, 0xffffffff ;  /* 0xffffffff10117836 */ /* 0x000fca0000000000 */
[----:B------:R-:W-:-:S13]  /*3ff0*/  ISETP.GE.U32.AND P0, PT, R17, 0x7, PT ;  /* 0x000000071100780c */ /* 0x000fda0003f06070 */
[----:B------:R-:W-:Y:S05]  /*4000*/  @!P0 BRA `(.L_x_61) ;  /* 0x00000000002c8947 */ /* 0x000fea0003800000 */
[----:B------:R-:W1:Y:S02]  /*4010*/  LDC.64 R16, c[0x0][0x3b8] ;  /* 0x0000ee00ff107b82 */ /* 0x000e640000000a00 */
[----:B-1----:R-:W-:-:S04]  /*4020*/  IMAD.WIDE R16, R14, 0x4, R16 ;  /* 0x000000040e107825 */ /* 0x002fc800078e0210 */
        /* <DEDUP_REMOVED lines=9> */
.L_x_61:
[----:B------:R-:W-:Y:S05]  /*40c0*/  BSYNC.RECONVERGENT B1 ;  /* 0x0000000000017941 */ /* 0x000fea0003800200 */
.L_x_60:
[----:B------:R-:W-:Y:S05]  /*40d0*/  @!P1 BRA `(.L_x_59) ;  /* 0x0000000000649947 */ /* 0x000fea0003800000 */
[----:B-1----:R-:W-:-:S05]  /*40e0*/  PRMT R17, R6, 0x9910, RZ ;  /* 0x0000991006117816 */ /* 0x002fca00000000ff */
[----:B------:R-:W-:-:S05]  /*40f0*/  IMAD R18, R19, R17, R18 ;  /* 0x0000001113127224 */ /* 0x000fca00078e0212 */
[----:B------:R-:W-:-:S04]  /*4100*/  IADD3 R18, PT, PT, R15, R18, RZ ;  /* 0x000000120f127210 */ /* 0x000fc80007ffe0ff */
[----:B------:R-:W-:-:S04]  /*4110*/  LOP3.LUT R18, R18, 0xffff, RZ, 0xc0, !PT ;  /* 0x0000ffff12127812 */ /* 0x000fc800078ec0ff */
[C---:B------:R-:W-:Y:S02]  /*4120*/  LOP3.LUT R15, R18.reuse, 0x7, RZ, 0xc0, !PT ;  /* 0x00000007120f7812 */ /* 0x040fe400078ec0ff */
[----:B------:R-:W-:-:S03]  /*4130*/  LOP3.LUT R18, R18, 0x3, RZ, 0xc0, !PT ;  /* 0x0000000312127812 */ /* 0x000fc600078ec0ff */
[----:B------:R-:W-:Y:S01]  /*4140*/  VIADD R15, R15, 0xffffffff ;  /* 0xffffffff0f0f7836 */ /* 0x000fe20000000000 */
[----:B------:R-:W-:-:S04]  /*4150*/  ISETP.NE.AND P1, PT, R18, RZ, PT ;  /* 0x000000ff1200720c */ /* 0x000fc80003f25270 */
[----:B------:R-:W-:-:S13]  /*4160*/  ISETP.GE.U32.AND P0, PT, R15, 0x3, PT ;  /* 0x000000030f00780c */ /* 0x000fda0003f06070 */
[----:B------:R-:W1:Y:S02]  /*4170*/  @P0 LDC.64 R16, c[0x0][0x3b8] ;  /* 0x0000ee00ff100b82 */ /* 0x000e640000000a00 */
[----:B-1----:R-:W-:-:S04]  /*4180*/  @P0 IMAD.WIDE R16, R14, 0x4, R16 ;  /* 0x000000040e100825 */ /* 0x002fc800078e0210 */
[----:B------:R-:W-:Y:S01]  /*4190*/  @P0 VIADD R14, R14, 0x4 ;  /* 0x000000040e0e0836 */ /* 0x000fe20000000000 */
[----:B------:R4:W-:Y:S04]  /*41a0*/  @P0 STG.E desc[UR12][R16.64], RZ ;  /* 0x000000ff10000986 */ /* 0x0009e8000c10190c */
[----:B------:R4:W-:Y:S04]  /*41b0*/  @P0 STG.E desc[UR12][R16.64+0x4], RZ ;  /* 0x000004ff10000986 */ /* 0x0009e8000c10190c */
[----:B------:R4:W-:Y:S04]  /*41c0*/  @P0 STG.E desc[UR12][R16.64+0x8], RZ ;  /* 0x000008ff10000986 */ /* 0x0009e8000c10190c */
[----:B------:R4:W-:Y:S01]  /*41d0*/  @P0 STG.E desc[UR12][R16.64+0xc], RZ ;  /* 0x00000cff10000986 */ /* 0x0009e2000c10190c */
[----:B------:R-:W-:Y:S05]  /*41e0*/  @!P1 BRA `(.L_x_59) ;  /* 0x0000000000209947 */ /* 0x000fea0003800000 */
[----:B----4-:R-:W1:Y:S01]  /*41f0*/  LDC.64 R16, c[0x0][0x3b8] ;  /* 0x0000ee00ff107b82 */ /* 0x010e620000000a00 */
[----:B------:R-:W-:Y:S01]  /*4200*/  ISETP.NE.AND P0, PT, R18, 0x1, PT ;  /* 0x000000011200780c */ /* 0x000fe20003f05270 */
[----:B-1----:R-:W-:-:S05]  /*4210*/  IMAD.WIDE R14, R14, 0x4, R16 ;  /* 0x000000040e0e7825 */ /* 0x002fca00078e0210 */
[----:B------:R1:W-:Y:S07]  /*4220*/  STG.E desc[UR12][R14.64], RZ ;  /* 0x000000ff0e007986 */ /* 0x0003ee000c10190c */
[----:B------:R-:W-:Y:S05]  /*4230*/  @!P0 BRA `(.L_x_59) ;  /* 0x00000000000c8947 */ /* 0x000fea0003800000 */
[----:B------:R-:W-:Y:S01]  /*4240*/  ISETP.NE.AND P0, PT, R18, 0x2, PT ;  /* 0x000000021200780c */ /* 0x000fe20003f05270 */
[----:B------:R2:W-:-:S12]  /*4250*/  STG.E desc[UR12][R14.64+0x4], RZ ;  /* 0x000004ff0e007986 */ /* 0x0005d8000c10190c */
[----:B------:R2:W-:Y:S02]  /*4260*/  @P0 STG.E desc[UR12][R14.64+0x8], RZ ;  /* 0x000008ff0e000986 */ /* 0x0005e4000c10190c */
.L_x_59:
[----:B------:R-:W-:Y:S05]  /*4270*/  BSYNC.RECONVERGENT B0 ;  /* 0x0000000000007941 */ /* 0x000fea0003800200 */
.L_x_58:
[----:B------:R-:W5:Y:S01]  /*4280*/  LDCU UR11, c[0x0][0x394] ;  /* 0x00007280ff0b77ac */ /* 0x000f620008000800 */
[----:B------:R-:W-:Y:S01]  /*4290*/  VIADD R13, R13, UR5 ;  /* 0x000000050d0d7c36 */ /* 0x000fe20008000000 */
[----:B------:R-:W-:Y:S01]  /*42a0*/  BSSY.RECONVERGENT B0, `(.L_x_62) ;  /* 0x000005f000007945 */ /* 0x000fe20003800200 */
[----:B-12---:R-:W-:-:S04]  /*42b0*/  IMAD R14, RZ, RZ, -UR6 ;  /* 0x80000006ff0e7e24 */ /* 0x006fc8000f8e02ff */
[----:B-----5:R-:W-:-:S05]  /*42c0*/  IMAD R13, R14, UR11, R13 ;  /* 0x0000000b0e0d7c24 */ /* 0x020fca000f8e020d */
[----:B------:R-:W-:-:S13]  /*42d0*/  ISETP.GE.AND P0, PT, R12, R13, PT ;  /* 0x0000000d0c00720c */ /* 0x000fda0003f06270 */
[----:B------:R-:W-:Y:S05]  /*42e0*/  @P0 BRA `(.L_x_63) ;  /* 0x0000000400680947 */ /* 0x000fea0003800000 */
[----:B------:R-:W-:-:S07]  /*42f0*/  IMAD.MOV.U32 R18, RZ, RZ, RZ ;  /* 0x000000ffff127224 */ /* 0x000fce00078e00ff */
.L_x_70:
[----:B------:R-:W3:Y:S01]  /*4300*/  LDC.64 R14, c[0x0][0x388] ;  /* 0x0000e200ff0e7b82 */ /* 0x000ee20000000a00 */
[----:B------:R-:W2:Y:S01]  /*4310*/  LDG.E R19, desc[UR12][R2.64] ;  /* 0x0000000c02137981 */ /* 0x000ea2000c1e1900 */
[----:B---34-:R-:W-:-:S05]  /*4320*/  IMAD.WIDE R16, R12, 0x4, R14 ;  /* 0x000000040c107825 */ /* 0x018fca00078e020e */
[----:B------:R-:W2:Y:S01]  /*4330*/  LDG.E R28, desc[UR12][R16.64] ;  /* 0x0000000c101c7981 */ /* 0x000ea2000c1e1900 */
[----:B------:R-:W-:Y:S01]  /*4340*/  BSSY.RECONVERGENT B1, `(.L_x_64) ;  /* 0x0000036000017945 */ /* 0x000fe20003800200 */
[----:B--2---:R-:W-:-:S13]  /*4350*/  ISETP.GT.AND P0, PT, R28, R19, PT ;  /* 0x000000131c00720c */ /* 0x004fda0003f04270 */
[----:B------:R-:W-:Y:S05]  /*4360*/  @!P0 BRA `(.L_x_65) ;  /* 0x0000000000cc8947 */ /* 0x000fea0003800000 */
[C---:B------:R-:W-:Y:S01]  /*4370*/  VIADD R19, R12.reuse, UR7 ;  /* 0x000000070c137c36 */ /* 0x040fe20008000000 */
[----:B------:R-:W-:Y:S01]  /*4380*/  BSSY.RECONVERGENT B2, `(.L_x_66) ;  /* 0x000001a000027945 */ /* 0x000fe20003800200 */
[----:B------:R-:W-:Y:S01]  /*4390*/  VIADD R30, R12, UR10 ;  /* 0x0000000a0c1e7c36 */ /* 0x000fe20008000000 */
[----:B------:R-:W-:Y:S01]  /*43a0*/  PLOP3.LUT P0, PT, PT, PT, PT, 0x8, 0x80 ;  /* 0x000000000080781c */ /* 0x000fe20003f0e170 */
[----:B------:R-:W-:-:S03]  /*43b0*/  IMAD.MOV.U32 R23, RZ, RZ, RZ ;  /* 0x000000ffff177224 */ /* 0x000fc600078e00ff */
[----:B------:R-:W-:-:S13]  /*43c0*/  ISETP.GT.AND P1, PT, R19, R30, PT ;  /* 0x0000001e1300720c */ /* 0x000fda0003f24270 */
[----:B------:R-:W-:Y:S05]  /*43d0*/  @P1 BRA `(.L_x_67) ;  /* 0x0000000000501947 */ /* 0x000fea0003800000 */
[----:B------:R-:W-:Y:S01]  /*43e0*/  HFMA2 R23, -RZ, RZ, 0, 0 ;  /* 0x00000000ff177431 */ /* 0x000fe200000001ff */
[----:B------:R-:W-:Y:S01]  /*43f0*/  BSSY.RECONVERGENT B3, `(.L_x_68) ;  /* 0x0000011000037945 */ /* 0x000fe20003800200 */
[----:B------:R-:W-:-:S07]  /*4400*/  IMAD.MOV.U32 R24, RZ, RZ, RZ ;  /* 0x000000ffff187224 */ /* 0x000fce00078e00ff */
.L_x_69:
[----:B------:R-:W-:Y:S01]  /*4410*/  IMAD.WIDE R20, R19, 0x4, R14 ;  /* 0x0000000413147825 */ /* 0x000fe200078e020e */
[----:B------:R-:W1:Y:S05]  /*4420*/  LDCU UR11, c[0x0][0x39c] ;  /* 0x00007380ff0b77ac */ /* 0x000e6a0008000800 */
[----:B------:R-:W2:Y:S01]  /*4430*/  LDG.E R21, desc[UR12][R20.64] ;  /* 0x0000000c14157981 */ /* 0x000ea2000c1e1900 */
[----:B------:R-:W-:Y:S02]  /*4440*/  VIADD R24, R24, 0x1 ;  /* 0x0000000118187836 */ /* 0x000fe40000000000 */
[----:B------:R-:W-:-:S03]  /*4450*/  VIADD R25, R23, 0x1 ;  /* 0x0000000117197836 */ /* 0x000fc60000000000 */
[----:B-1----:R-:W-:-:S04]  /*4460*/  ISETP.NE.AND P1, PT, R24, UR11, PT ;  /* 0x0000000b18007c0c */ /* 0x002fc8000bf25270 */
        /* <DEDUP_REMOVED lines=10> */
.L_x_68:
[----:B------:R-:W-:-:S13]  /*4510*/  ISETP.GT.AND P0, PT, R21, R28, PT ;  /* 0x0000001c1500720c */ /* 0x000fda0003f04270 */
.L_x_67:
[----:B------:R-:W-:Y:S05]  /*4520*/  BSYNC.RECONVERGENT B2 ;  /* 0x0000000000027941 */ /* 0x000fea0003800200 */
.L_x_66:
[----:B------:R-:W1:Y:S02]  /*4530*/  LDCU UR11, c[0x0][0x3ac] ;  /* 0x00007580ff0b77ac */ /* 0x000e640008000800 */
[----:B-1----:R-:W-:-:S13]  /*4540*/  ISETP.LT.OR P0, PT, R23, UR11, P0 ;  /* 0x0000000b17007c0c */ /* 0x002fda0008701670 */
[----:B------:R-:W-:Y:S05]  /*4550*/  @P0 BRA `(.L_x_65) ;  /* 0x0000000000500947 */ /* 0x000fea0003800000 */
[----:B------:R-:W0:Y:S02]  /*4560*/  LDG.E R20, desc[UR12][R16.64+0x4] ;  /* 0x0000040c10147981 */ /* 0x000e24000c1e1900 */
[----:B0-----:R-:W-:-:S13]  /*4570*/  ISETP.GT.AND P0, PT, R20, R9, PT ;  /* 0x000000091400720c */ /* 0x001fda0003f04270 */
        /* <DEDUP_REMOVED lines=18> */
.L_x_65:
[----:B------:R-:W-:Y:S05]  /*46a0*/  BSYNC.RECONVERGENT B1 ;  /* 0x0000000000017941 */ /* 0x000fea0003800200 */
.L_x_64:
[----:B------:R-:W2:Y:S01]  /*46b0*/  LDC R24, c[0x0][0x394] ;  /* 0x0000e500ff187b82 */ /* 0x000ea20000000800 */
[----:B-1----:R-:W-:Y:S01]  /*46c0*/  IADD3 R16, PT, PT, R12, 0x1, RZ ;  /* 0x000000010c107810 */ /* 0x002fe20007ffe0ff */
[----:B------:R-:W1:Y:S03]  /*46d0*/  LDCU UR11, c[0x0][0x39c] ;  /* 0x00007380ff0b77ac */ /* 0x000e660008000800 */
[----:B------:R-:W-:Y:S02]  /*46e0*/  IABS R23, R16 ;  /* 0x0000001000177213 */ /* 0x000fe40000000000 */
[----:B------:R-:W-:Y:S02]  /*46f0*/  ISETP.GE.AND P1, PT, R16, RZ, PT ;  /* 0x000000ff1000720c */ /* 0x000fe40003f26270 */
[----:B--2---:R-:W-:Y:S02]  /*4700*/  IABS R17, R24 ;  /* 0x0000001800117213 */ /* 0x004fe40000000000 */
[----:B------:R-:W-:-:S02]  /*4710*/  ISETP.NE.AND P2, PT, R24, RZ, PT ;  /* 0x000000ff1800720c */ /* 0x000fc40003f45270 */
        /* <DEDUP_REMOVED lines=19> */
[----:B-1----:R-:W-:-:S04]  /*4850*/  @!P0 VIADD R16, R12, UR11 ;  /* 0x0000000b0c108c36 */ /* 0x002fc80008000000 */
[----:B------:R-:W-:Y:S01]  /*4860*/  IMAD.MOV.U32 R12, RZ, RZ, R16 ;  /* 0x000000ffff0c7224 */ /* 0x000fe200078e0010 */
[----:B------:R-:W-:-:S13]  /*4870*/  ISETP.GE.AND P0, PT, R16, R13, PT ;  /* 0x0000000d1000720c */ /* 0x000fda0003f06270 */
[----:B------:R-:W-:Y:S05]  /*4880*/  @!P0 BRA `(.L_x_70) ;  /* 0xfffffff8009c8947 */ /* 0x000fea000383ffff */
.L_x_63:
[----:B------:R-:W-:Y:S05]  /*4890*/  BSYNC.RECONVERGENT B0 ;  /* 0x0000000000007941 */ /* 0x000fea0003800200 */
.L_x_62:
[----:B------:R-:W1:Y:S01]  /*48a0*/  LDCU UR11, c[0x0][0x380] ;  /* 0x00007000ff0b77ac */ /* 0x000e620008000800 */
[----:B------:R-:W-:Y:S01]  /*48b0*/  VIADD R0, R0, UR4 ;  /* 0x0000000400007c36 */ /* 0x000fe20008000000 */
[----:B------:R-:W-:Y:S01]  /*48c0*/  IADD3 R7, PT, PT, R7, 0x1, RZ ;  /* 0x0000000107077810 */ /* 0x000fe20007ffe0ff */
[----:B------:R-:W-:Y:S02]  /*48d0*/  VIADD R6, R6, 0x1 ;  /* 0x0000000106067836 */ /* 0x000fe40000000000 */
[----:B------:R-:W-:Y:S01]  /*48e0*/  VIADD R5, R5, 0x1 ;  /* 0x0000000105057836 */ /* 0x000fe20000000000 */
[----:B-1----:R-:W-:-:S13]  /*48f0*/  ISETP.GE.AND P0, PT, R0, UR11, PT ;  /* 0x0000000b00007c0c */ /* 0x002fda000bf06270 */
[----:B------:R-:W-:Y:S05]  /*4900*/  @!P0 BRA `(.L_x_71) ;  /* 0xfffffff000b08947 */ /* 0x000fea000383ffff */
[----:B------:R-:W-:Y:S05]  /*4910*/  EXIT ;  /* 0x000000000000794d */ /* 0x000fea0003800000 */
        .weak           $__internal_0_$__cuda_sm20_div_rn_f64_full
        .type           $__internal_0_$__cuda_sm20_div_rn_f64_full,@function
        .size           $__internal_0_$__cuda_sm20_div_rn_f64_full,($__internal_1_$__cuda_sm20_dsqrt_rn_f64_mediumpath_v1 - $__internal_0_$__cuda_sm20_div_rn_f64_full)
$__internal_0_$__cuda_sm20_div_rn_f64_full:
[C---:B------:R-:W-:Y:S01]  /*4920*/  FSETP.GEU.AND P0, PT, |R25|.reuse, 1.469367938527859385e-39, PT ;  /* 0x001000001900780b */ /* 0x040fe20003f0e200 */
[----:B------:R-:W-:Y:S01]  /*4930*/  IMAD.MOV.U32 R30, RZ, RZ, 0x1 ;  /* 0x00000001ff1e7424 */ /* 0x000fe200078e00ff */
[----:B------:R-:W-:Y:S01]  /*4940*/  LOP3.LUT R36, R25, 0x800fffff, RZ, 0xc0, !PT ;  /* 0x800fffff19247812 */ /* 0x000fe200078ec0ff */
[----:B------:R-:W-:Y:S01]  /*4950*/  IMAD.MOV.U32 R40, RZ, RZ, 0x1ca00000 ;  /* 0x1ca00000ff287424 */ /* 0x000fe200078e00ff */
[C---:B------:R-:W-:Y:S01]  /*4960*/  FSETP.GEU.AND P2, PT, |R27|.reuse, 1.469367938527859385e-39, PT ;  /* 0x001000001b00780b */ /* 0x040fe20003f4e200 */
[----:B------:R-:W-:Y:S01]  /*4970*/  IMAD.MOV.U32 R34, RZ, RZ, R26 ;  /* 0x000000ffff227224 */ /* 0x000fe200078e001a */
[----:B------:R-:W-:Y:S01]  /*4980*/  LOP3.LUT R37, R36, 0x3ff00000, RZ, 0xfc, !PT ;  /* 0x3ff0000024257812 */ /* 0x000fe200078efcff */
[----:B------:R-:W-:Y:S01]  /*4990*/  IMAD.MOV.U32 R36, RZ, RZ, R24 ;  /* 0x000000ffff247224 */ /* 0x000fe200078e0018 */
[----:B------:R-:W-:Y:S01]  /*49a0*/  LOP3.LUT R39, R27, 0x7ff00000, RZ, 0xc0, !PT ;  /* 0x7ff000001b277812 */ /* 0x000fe200078ec0ff */
[----:B------:R-:W-:Y:S01]  /*49b0*/  BSSY.RECONVERGENT B2, `(.L_x_72) ;  /* 0x000004e000027945 */ /* 0x000fe20003800200 */
[----:B------:R-:W-:-:S03]  /*49c0*/  LOP3.LUT R42, R25, 0x7ff00000, RZ, 0xc0, !PT ;  /* 0x7ff00000192a7812 */ /* 0x000fc600078ec0ff */
[----:B------:R-:W-:Y:S01]  /*49d0*/  @!P0 DMUL R36, R24, 8.98846567431157953865e+307 ;  /* 0x7fe0000018248828 */ /* 0x000fe20000000000 */
[----:B------:R-:W-:Y:S01]  /*49e0*/  ISETP.GE.U32.AND P1, PT, R39, R42, PT ;  /* 0x0000002a2700720c */ /* 0x000fe20003f26070 */
[----:B------:R-:W-:Y:S02]  /*49f0*/  IMAD.MOV.U32 R41, RZ, RZ, R39 ;  /* 0x000000ffff297224 */ /* 0x000fe400078e0027 */
[----:B------:R-:W-:Y:S02]  /*4a00*/  @!P2 LOP3.LUT R32, R25, 0x7ff00000, RZ, 0xc0, !PT ;  /* 0x7ff000001920a812 */ /* 0x000fe400078ec0ff */
[----:B------:R-:W0:Y:S01]  /*4a10*/  MUFU.RCP64H R31, R37 ;  /* 0x00000025001f7308 */ /* 0x000e220000001800 */
[----:B------:R-:W-:Y:S02]  /*4a20*/  SEL R35, R40, 0x63400000, !P1 ;  /* 0x6340000028237807 */ /* 0x000fe40004800000 */
[----:B------:R-:W-:Y:S02]  /*4a30*/  @!P2 ISETP.GE.U32.AND P3, PT, R39, R32, PT ;  /* 0x000000202700a20c */ /* 0x000fe40003f66070 */
[----:B------:R-:W-:-:S02]  /*4a40*/  LOP3.LUT R35, R35, 0x800fffff, R27, 0xf8, !PT ;  /* 0x800fffff23237812 */ /* 0x000fc400078ef81b */
[----:B------:R-:W-:Y:S01]  /*4a50*/  @!P0 LOP3.LUT R42, R37, 0x7ff00000, RZ, 0xc0, !PT ;  /* 0x7ff00000252a8812 */ /* 0x000fe200078ec0ff */
[----:B0-----:R-:W-:-:S08]  /*4a60*/  DFMA R28, R30, -R36, 1 ;  /* 0x3ff000001e1c742b */ /* 0x001fd00000000824 */
[----:B------:R-:W-:-:S08]  /*4a70*/  DFMA R28, R28, R28, R28 ;  /* 0x0000001c1c1c722b */ /* 0x000fd0000000001c */
[----:B------:R-:W-:Y:S01]  /*4a80*/  DFMA R28, R30, R28, R30 ;  /* 0x0000001c1e1c722b */ /* 0x000fe2000000001e */
[----:B------:R-:W-:Y:S01]  /*4a90*/  @!P2 SEL R31, R40, 0x63400000, !P3 ;  /* 0x63400000281fa807 */ /* 0x000fe20005800000 */
[----:B------:R-:W-:-:S03]  /*4aa0*/  @!P2 IMAD.MOV.U32 R30, RZ, RZ, RZ ;  /* 0x000000ffff1ea224 */ /* 0x000fc600078e00ff */
[----:B------:R-:W-:-:S03]  /*4ab0*/  @!P2 LOP3.LUT R31, R31, 0x80000000, R27, 0xf8, !PT ;  /* 0x800000001f1fa812 */ /* 0x000fc600078ef81b */
[----:B------:R-:W-:Y:S01]  /*4ac0*/  DFMA R32, R28, -R36, 1 ;  /* 0x3ff000001c20742b */ /* 0x000fe20000000824 */
[----:B------:R-:W-:-:S06]  /*4ad0*/  @!P2 LOP3.LUT R31, R31, 0x100000, RZ, 0xfc, !PT ;  /* 0x001000001f1fa812 */ /* 0x000fcc00078efcff */
[----:B------:R-:W-:Y:S02]  /*4ae0*/  @!P2 DFMA R34, R34, 2, -R30 ;  /* 0x400000002222a82b */ /* 0x000fe4000000081e */
[----:B------:R-:W-:-:S08]  /*4af0*/  DFMA R32, R28, R32, R28 ;  /* 0x000000201c20722b */ /* 0x000fd0000000001c */
[----:B------:R-:W-:Y:S01]  /*4b00*/  @!P2 LOP3.LUT R41, R35, 0x7ff00000, RZ, 0xc0, !PT ;  /* 0x7ff000002329a812 */ /* 0x000fe200078ec0ff */
[----:B------:R-:W-:-:S04]  /*4b10*/  DMUL R30, R32, R34 ;  /* 0x00000022201e7228 */ /* 0x000fc80000000000 */
[----:B------:R-:W-:-:S04]  /*4b20*/  VIADD R43, R41, 0xffffffff ;  /* 0xffffffff292b7836 */ /* 0x000fc80000000000 */
[----:B------:R-:W-:Y:S01]  /*4b30*/  DFMA R28, R30, -R36, R34 ;  /* 0x800000241e1c722b */ /* 0x000fe20000000022 */
[----:B------:R-:W-:Y:S02]  /*4b40*/  ISETP.GT.U32.AND P0, PT, R43, 0x7feffffe, PT ;  /* 0x7feffffe2b00780c */ /* 0x000fe40003f04070 */
[----:B------:R-:W-:-:S04]  /*4b50*/  IADD3 R43, PT, PT, R42, -0x1, RZ ;  /* 0xffffffff2a2b7810 */ /* 0x000fc80007ffe0ff */
[----:B------:R-:W-:Y:S01]  /*4b60*/  ISETP.GT.U32.OR P0, PT, R43, 0x7feffffe, P0 ;  /* 0x7feffffe2b00780c */ /* 0x000fe20000704470 */
[----:B------:R-:W-:-:S12]  /*4b70*/  DFMA R28, R32, R28, R30 ;  /* 0x0000001c201c722b */ /* 0x000fd8000000001e */
[----:B------:R-:W-:Y:S05]  /*4b80*/  @P0 BRA `(.L_x_73) ;  /* 0x00000000006c0947 */ /* 0x000fea0003800000 */
[----:B------:R-:W-:-:S04]  /*4b90*/  LOP3.LUT R30, R25, 0x7ff00000, RZ, 0xc0, !PT ;  /* 0x7ff00000191e7812 */ /* 0x000fc800078ec0ff */
[CC--:B------:R-:W-:Y:S02]  /*4ba0*/  VIADDMNMX R26, R39.reuse, -R30.reuse, 0xb9600000, !PT ;  /* 0xb9600000271a7446 */ /* 0x0c0fe4000780091e */
[----:B------:R-:W-:Y:S02]  /*4bb0*/  ISETP.GE.U32.AND P0, PT, R39, R30, PT ;  /* 0x0000001e2700720c */ /* 0x000fe40003f06070 */
[----:B------:R-:W-:Y:S02]  /*4bc0*/  VIMNMX R26, PT, PT, R26, 0x46a00000, PT ;  /* 0x46a000001a1a7848 */ /* 0x000fe40003fe0100 */
[----:B------:R-:W-:-:S05]  /*4bd0*/  SEL R27, R40, 0x63400000, !P0 ;  /* 0x63400000281b7807 */ /* 0x000fca0004000000 */
[----:B------:R-:W-:Y:S02]  /*4be0*/  IMAD.IADD R32, R26, 0x1, -R27 ;  /* 0x000000011a207824 */ /* 0x000fe400078e0a1b */
[----:B------:R-:W-:Y:S02]  /*4bf0*/  IMAD.MOV.U32 R26, RZ, RZ, RZ ;  /* 0x000000ffff1a7224 */ /* 0x000fe400078e00ff */
[----:B------:R-:W-:-:S06]  /*4c00*/  VIADD R27, R32, 0x7fe00000 ;  /* 0x7fe00000201b7836 */ /* 0x000fcc0000000000 */
[----:B------:R-:W-:-:S10]  /*4c10*/  DMUL R30, R28, R26 ;  /* 0x0000001a1c1e7228 */ /* 0x000fd40000000000 */
[----:B------:R-:W-:-:S13]  /*4c20*/  FSETP.GTU.AND P0, PT, |R31|, 1.469367938527859385e-39, PT ;  /* 0x001000001f00780b */ /* 0x000fda0003f0c200 */
[----:B------:R-:W-:Y:S05]  /*4c30*/  @P0 BRA `(.L_x_74) ;  /* 0x0000000000940947 */ /* 0x000fea0003800000 */
[----:B------:R-:W-:Y:S01]  /*4c40*/  DFMA R34, R28, -R36, R34 ;  /* 0x800000241c22722b */ /* 0x000fe20000000022 */
[----:B------:R-:W-:-:S09]  /*4c50*/  IMAD.MOV.U32 R26, RZ, RZ, RZ ;  /* 0x000000ffff1a7224 */ /* 0x000fd200078e00ff */
[C---:B------:R-:W-:Y:S02]  /*4c60*/  FSETP.NEU.AND P0, PT, R35.reuse, RZ, PT ;  /* 0x000000ff2300720b */ /* 0x040fe40003f0d000 */
[----:B------:R-:W-:-:S04]  /*4c70*/  LOP3.LUT R33, R35, 0x80000000, R25, 0x48, !PT ;  /* 0x8000000023217812 */ /* 0x000fc800078e4819 */
[----:B------:R-:W-:-:S07]  /*4c80*/  LOP3.LUT R27, R33, R27, RZ, 0xfc, !PT ;  /* 0x0000001b211b7212 */ /* 0x000fce00078efcff */
[----:B------:R-:W-:Y:S05]  /*4c90*/  @!P0 BRA `(.L_x_74) ;  /* 0x00000000007c8947 */ /* 0x000fea0003800000 */
[----:B------:R-:W-:Y:S01]  /*4ca0*/  IMAD.MOV R25, RZ, RZ, -R32 ;  /* 0x000000ffff197224 */ /* 0x000fe200078e0a20 */
[----:B------:R-:W-:Y:S01]  /*4cb0*/  DMUL.RP R26, R28, R26 ;  /* 0x0000001a1c1a7228 */ /* 0x000fe20000008000 */
[----:B------:R-:W-:-:S06]  /*4cc0*/  IMAD.MOV.U32 R24, RZ, RZ, RZ ;  /* 0x000000ffff187224 */ /* 0x000fcc00078e00ff */
[----:B------:R-:W-:-:S03]  /*4cd0*/  DFMA R24, R30, -R24, R28 ;  /* 0x800000181e18722b */ /* 0x000fc6000000001c */
[----:B------:R-:W-:-:S03]  /*4ce0*/  LOP3.LUT R33, R27, R33, RZ, 0x3c, !PT ;  /* 0x000000211b217212 */ /* 0x000fc600078e3cff */
[----:B------:R-:W-:-:S04]  /*4cf0*/  IADD3 R24, PT, PT, -R32, -0x43300000, RZ ;  /* 0xbcd0000020187810 */ /* 0x000fc80007ffe1ff */
[----:B------:R-:W-:-:S04]  /*4d00*/  FSETP.NEU.AND P0, PT, |R25|, R24, PT ;  /* 0x000000181900720b */ /* 0x000fc80003f0d200 */
[----:B------:R-:W-:Y:S02]  /*4d10*/  FSEL R30, R26, R30, !P0 ;  /* 0x0000001e1a1e7208 */ /* 0x000fe40004000000 */
[----:B------:R-:W-:Y:S01]  /*4d20*/  FSEL R31, R33, R31, !P0 ;  /* 0x0000001f211f7208 */ /* 0x000fe20004000000 */
[----:B------:R-:W-:Y:S06]  /*4d30*/  BRA `(.L_x_74) ;  /* 0x0000000000547947 */ /* 0x000fec0003800000 */
.L_x_73:
[----:B------:R-:W-:-:S14]  /*4d40*/  DSETP.NAN.AND P0, PT, R26, R26, PT ;  /* 0x0000001a1a00722a */ /* 0x000fdc0003f08000 */
[----:B------:R-:W-:Y:S05]  /*4d50*/  @P0 BRA `(.L_x_75) ;  /* 0x0000000000440947 */ /* 0x000fea0003800000 */
[----:B------:R-:W-:-:S14]  /*4d60*/  DSETP.NAN.AND P0, PT, R24, R24, PT ;  /* 0x000000181800722a */ /* 0x000fdc0003f08000 */
[----:B------:R-:W-:Y:S05]  /*4d70*/  @P0 BRA `(.L_x_76) ;  /* 0x0000000000300947 */ /* 0x000fea0003800000 */
[----:B------:R-:W-:Y:S01]  /*4d80*/  ISETP.NE.AND P0, PT, R41, R42, PT ;  /* 0x0000002a2900720c */ /* 0x000fe20003f05270 */
[----:B------:R-:W-:Y:S02]  /*4d90*/  IMAD.MOV.U32 R30, RZ, RZ, 0x0 ;  /* 0x00000000ff1e7424 */ /* 0x000fe400078e00ff */
[----:B------:R-:W-:-:S10]  /*4da0*/  IMAD.MOV.U32 R31, RZ, RZ, -0x80000 ;  /* 0xfff80000ff1f7424 */ /* 0x000fd400078e00ff */
[----:B------:R-:W-:Y:S05]  /*4db0*/  @!P0 BRA `(.L_x_74) ;  /* 0x0000000000348947 */ /* 0x000fea0003800000 */
[----:B------:R-:W-:Y:S02]  /*4dc0*/  ISETP.NE.AND P0, PT, R41, 0x7ff00000, PT ;  /* 0x7ff000002900780c */ /* 0x000fe40003f05270 */
[----:B------:R-:W-:Y:S02]  /*4dd0*/  LOP3.LUT R31, R27, 0x80000000, R25, 0x48, !PT ;  /* 0x800000001b1f7812 */ /* 0x000fe400078e4819 */
[----:B------:R-:W-:-:S13]  /*4de0*/  ISETP.EQ.OR P0, PT, R42, RZ, !P0 ;  /* 0x000000ff2a00720c */ /* 0x000fda0004702670 */
[----:B------:R-:W-:Y:S01]  /*4df0*/  @P0 LOP3.LUT R24, R31, 0x7ff00000, RZ, 0xfc, !PT ;  /* 0x7ff000001f180812 */ /* 0x000fe200078efcff */
[----:B------:R-:W-:Y:S01]  /*4e00*/  @!P0 IMAD.MOV.U32 R30, RZ, RZ, RZ ;  /* 0x000000ffff1e8224 */ /* 0x000fe200078e00ff */
[----:B------:R-:W-:-:S03]  /*4e10*/  @P0 MOV R30, RZ ;  /* 0x000000ff001e0202 */ /* 0x000fc60000000f00 */
[----:B------:R-:W-:Y:S01]  /*4e20*/  @P0 IMAD.MOV.U32 R31, RZ, RZ, R24 ;  /* 0x000000ffff1f0224 */ /* 0x000fe200078e0018 */
[----:B------:R-:W-:Y:S06]  /*4e30*/  BRA `(.L_x_74) ;  /* 0x0000000000147947 */ /* 0x000fec0003800000 */
.L_x_76:
[----:B------:R-:W-:Y:S01]  /*4e40*/  LOP3.LUT R31, R25, 0x80000, RZ, 0xfc, !PT ;  /* 0x00080000191f7812 */ /* 0x000fe200078efcff */
[----:B------:R-:W-:Y:S01]  /*4e50*/  IMAD.MOV.U32 R30, RZ, RZ, R24 ;  /* 0x000000ffff1e7224 */ /* 0x000fe200078e0018 */
[----:B------:R-:W-:Y:S06]  /*4e60*/  BRA `(.L_x_74) ;  /* 0x0000000000087947 */ /* 0x000fec0003800000 */
.L_x_75:
[----:B------:R-:W-:Y:S01]  /*4e70*/  LOP3.LUT R31, R27, 0x80000, RZ, 0xfc, !PT ;  /* 0x000800001b1f7812 */ /* 0x000fe200078efcff */
[----:B------:R-:W-:-:S07]  /*4e80*/  IMAD.MOV.U32 R30, RZ, RZ, R26 ;  /* 0x000000ffff1e7224 */ /* 0x000fce00078e001a */
.L_x_74:
[----:B------:R-:W-:Y:S05]  /*4e90*/  BSYNC.RECONVERGENT B2 ;  /* 0x0000000000027941 */ /* 0x000fea0003800200 */
.L_x_72:
[----:B------:R-:W-:-:S04]  /*4ea0*/  IMAD.MOV.U32 R39, RZ, RZ, 0x0 ;  /* 0x00000000ff277424 */ /* 0x000fc800078e00ff */
[----:B------:R-:W-:Y:S05]  /*4eb0*/  RET.REL.NODEC R38 `(run) ;  /* 0xffffffb026507950 */ /* 0x000fea0003c3ffff */
        .weak           $__internal_1_$__cuda_sm20_dsqrt_rn_f64_mediumpath_v1
        .type           $__internal_1_$__cuda_sm20_dsqrt_rn_f64_mediumpath_v1,@function
        .size           $__internal_1_$__cuda_sm20_dsqrt_rn_f64_mediumpath_v1,(.L_x_83 - $__internal_1_$__cuda_sm20_dsqrt_rn_f64_mediumpath_v1)
$__internal_1_$__cuda_sm20_dsqrt_rn_f64_mediumpath_v1:
[----:B------:R-:W-:Y:S01]  /*4ec0*/  ISETP.GE.U32.AND P0, PT, R14, -0x3400000, PT ;  /* 0xfcc000000e00780c */ /* 0x000fe20003f06070 */
[----:B------:R-:W-:Y:S01]  /*4ed0*/  BSSY.RECONVERGENT B2, `(.L_x_77) ;  /* 0x0000026000027945 */ /* 0x000fe20003800200 */
[----:B------:R-:W-:Y:S02]  /*4ee0*/  IMAD.MOV.U32 R24, RZ, RZ, R26 ;  /* 0x000000ffff187224 */ /* 0x000fe400078e001a */
[----:B------:R-:W-:Y:S02]  /*4ef0*/  IMAD.MOV.U32 R14, RZ, RZ, R18 ;  /* 0x000000ffff0e7224 */ /* 0x000fe400078e0012 */
[----:B------:R-:W-:-:S07]  /*4f00*/  IMAD.MOV.U32 R15, RZ, RZ, R19 ;  /* 0x000000ffff0f7224 */ /* 0x000fce00078e0013 */
[----:B------:R-:W-:Y:S05]  /*4f10*/  @!P0 BRA `(.L_x_78) ;  /* 0x0000000000208947 */ /* 0x000fea0003800000 */
[----:B------:R-:W-:-:S10]  /*4f20*/  DFMA.RM R14, R14, R24, R16 ;  /* 0x000000180e0e722b */ /* 0x000fd40000004010 */
[----:B------:R-:W-:-:S05]  /*4f30*/  IADD3 R18, P0, PT, R14, 0x1, RZ ;  /* 0x000000010e127810 */ /* 0x000fca0007f1e0ff */
[----:B------:R-:W-:-:S06]  /*4f40*/  IMAD.X R19, RZ, RZ, R15, P0 ;  /* 0x000000ffff137224 */ /* 0x000fcc00000e060f */
[----:B------:R-:W-:-:S08]  /*4f50*/  DFMA.RP R16, -R14, R18, R22 ;  /* 0x000000120e10722b */ /* 0x000fd00000008116 */
[----:B------:R-:W-:-:S06]  /*4f60*/  DSETP.GT.AND P0, PT, R16, RZ, PT ;  /* 0x000000ff1000722a */ /* 0x000fcc0003f04000 */
[----:B------:R-:W-:Y:S02]  /*4f70*/  FSEL R14, R18, R14, P0 ;  /* 0x0000000e120e7208 */ /* 0x000fe40000000000 */
[----:B------:R-:W-:Y:S01]  /*4f80*/  FSEL R15, R19, R15, P0 ;  /* 0x0000000f130f7208 */ /* 0x000fe20000000000 */
[----:B------:R-:W-:Y:S06]  /*4f90*/  BRA `(.L_x_79) ;  /* 0x0000000000647947 */ /* 0x000fec0003800000 */
.L_x_78:
[----:B------:R-:W-:-:S14]  /*4fa0*/  DSETP.NE.AND P0, PT, R22, RZ, PT ;  /* 0x000000ff1600722a */ /* 0x000fdc0003f05000 */
[----:B------:R-:W-:Y:S05]  /*4fb0*/  @!P0 BRA `(.L_x_80) ;  /* 0x0000000000588947 */ /* 0x000fea0003800000 */
[----:B------:R-:W-:-:S13]  /*4fc0*/  ISETP.GE.AND P0, PT, R23, RZ, PT ;  /* 0x000000ff1700720c */ /* 0x000fda0003f06270 */
[----:B------:R-:W-:Y:S01]  /*4fd0*/  @!P0 IMAD.MOV.U32 R14, RZ, RZ, 0x0 ;  /* 0x00000000ff0e8424 */ /* 0x000fe200078e00ff */
[----:B------:R-:W-:Y:S01]  /*4fe0*/  @!P0 MOV R15, 0xfff80000 ;  /* 0xfff80000000f8802 */ /* 0x000fe20000000f00 */
[----:B------:R-:W-:Y:S06]  /*4ff0*/  @!P0 BRA `(.L_x_79) ;  /* 0x00000000004c8947 */ /* 0x000fec0003800000 */
[----:B------:R-:W-:-:S13]  /*5000*/  ISETP.GT.AND P0, PT, R23, 0x7fefffff, PT ;  /* 0x7fefffff1700780c */ /* 0x000fda0003f04270 */
[----:B------:R-:W-:Y:S05]  /*5010*/  @P0 BRA `(.L_x_80) ;  /* 0x0000000000400947 */ /* 0x000fea0003800000 */
[----:B------:R-:W-:Y:S01]  /*5020*/  DMUL R14, R22, 8.11296384146066816958e+31 ;  /* 0x46900000160e7828 */ /* 0x000fe20000000000 */
[----:B------:R-:W-:Y:S02]  /*5030*/  IMAD.MOV.U32 R16, RZ, RZ, RZ ;  /* 0x000000ffff107224 */ /* 0x000fe400078e00ff */
[----:B------:R-:W-:Y:S02]  /*5040*/  IMAD.MOV.U32 R22, RZ, RZ, 0x0 ;  /* 0x00000000ff167424 */ /* 0x000fe400078e00ff */
[----:B------:R-:W-:Y:S01]  /*5050*/  IMAD.MOV.U32 R23, RZ, RZ, 0x3fd80000 ;  /* 0x3fd80000ff177424 */ /* 0x000fe200078e00ff */
[----:B------:R-:W0:Y:S02]  /*5060*/  MUFU.RSQ64H R17, R15 ;  /* 0x0000000f00117308 */ /* 0x000e240000001c00 */
[----:B0-----:R-:W-:-:S08]  /*5070*/  DMUL R18, R16, R16 ;  /* 0x0000001010127228 */ /* 0x001fd00000000000 */
[----:B------:R-:W-:-:S08]  /*5080*/  DFMA R18, R14, -R18, 1 ;  /* 0x3ff000000e12742b */ /* 0x000fd00000000812 */
[----:B------:R-:W-:Y:S02]  /*5090*/  DFMA R22, R18, R22, 0.5 ;  /* 0x3fe000001216742b */ /* 0x000fe40000000016 */
[----:B------:R-:W-:-:S08]  /*50a0*/  DMUL R18, R16, R18 ;  /* 0x0000001210127228 */ /* 0x000fd00000000000 */
[----:B------:R-:W-:-:S08]  /*50b0*/  DFMA R18, R22, R18, R16 ;  /* 0x000000121612722b */ /* 0x000fd00000000010 */
[----:B------:R-:W-:Y:S02]  /*50c0*/  DMUL R16, R14, R18 ;  /* 0x000000120e107228 */ /* 0x000fe40000000000 */
[----:B------:R-:W-:-:S06]  /*50d0*/  VIADD R19, R19, 0xfff00000 ;  /* 0xfff0000013137836 */ /* 0x000fcc0000000000 */
[----:B------:R-:W-:-:S08]  /*50e0*/  DFMA R22, R16, -R16, R14 ;  /* 0x800000101016722b */ /* 0x000fd0000000000e */
[----:B------:R-:W-:-:S10]  /*50f0*/  DFMA R14, R18, R22, R16 ;  /* 0x00000016120e722b */ /* 0x000fd40000000010 */
[----:B------:R-:W-:Y:S01]  /*5100*/  VIADD R15, R15, 0xfcb00000 ;  /* 0xfcb000000f0f7836 */ /* 0x000fe20000000000 */
[----:B------:R-:W-:Y:S06]  /*5110*/  BRA `(.L_x_79) ;  /* 0x0000000000047947 */ /* 0x000fec0003800000 */
.L_x_80:
[----:B------:R-:W-:-:S11]  /*5120*/  DADD R14, R22, R22 ;  /* 0x00000000160e7229 */ /* 0x000fd60000000016 */
.L_x_79:
[----:B------:R-:W-:Y:S05]  /*5130*/  BSYNC.RECONVERGENT B2 ;  /* 0x0000000000027941 */ /* 0x000fea0003800200 */
.L_x_77:
[----:B------:R-:W-:Y:S02]  /*5140*/  IMAD.MOV.U32 R11, RZ, RZ, 0x0 ;  /* 0x00000000ff0b7424 */ /* 0x000fe400078e00ff */
[----:B------:R-:W-:Y:S02]  /*5150*/  IMAD.MOV.U32 R22, RZ, RZ, R14 ;  /* 0x000000ffff167224 */ /* 0x000fe400078e000e */
[----:B------:R-:W-:Y:S01]  /*5160*/  IMAD.MOV.U32 R23, RZ, RZ, R15 ;  /* 0x000000ffff177224 */ /* 0x000fe200078e000f */
[----:B------:R-:W-:Y:S06]  /*5170*/  RET.REL.NODEC R10 `(run) ;  /* 0xffffffac0aa07950 */ /* 0x000fec0003c3ffff */
.L_x_81:
[----:B------:R-:W-:-:S00]  /*5180*/  BRA `(.L_x_81) ;  /* 0xfffffffc00fc7947 */ /* 0x000fc0000383ffff */
[----:B------:R-:W-:-:S00]  /*5190*/  NOP ;  /* 0x0000000000007918 */ /* 0x000fc00000000000 */
        /* <DEDUP_REMOVED lines=14> */
.L_x_83:


//--------------------- .nv.shared.reserved.0     --------------------------
	.section	.nv.shared.reserved.0,"aw",@nobits
	.weak		__nv_reservedSMEM_offset_0_alias
	.size		__nv_reservedSMEM_offset_0_alias, 0, 64
	.other		__nv_reservedSMEM_offset_0_alias,@"STO_CUDA_RESERVED_SHARED STV_DEFAULT"
__nv_reservedSMEM_offset_0_alias:
	.zero		0
	.zero		64


//--------------------- .nv.constant0.run         --------------------------
	.section	.nv.constant0.run,"a",@progbits
	.sectionflags	@""
	.align	4
.nv.constant0.run:
	.zero		964


//--------------------- SYMBOLS --------------------------

	.type		.nv.reservedSmem.offset0,@object
	.size		.nv.reservedSmem.offset0,0x4
